//
// Generated by NVIDIA NVVM Compiler
//
// Compiler Build ID: CL-36424714
// Cuda compilation tools, release 13.0, V13.0.88
// Based on NVVM 20.0.0
//

.version 9.0
.target sm_100
.address_size 64

	// .globl	_Z10check_eachPA3_dS0_iS0_iPA3_iS0_S0_S0_S2_Pi
.extern .func  (.param .b32 func_retval0) vprintf
(
	.param .b64 vprintf_param_0,
	.param .b64 vprintf_param_1
)
;
// _ZZ10check_eachPA3_dS0_iS0_iPA3_iS0_S0_S0_S2_PiE7FoundIt has been demoted
.global .align 1 .b8 $str[16] = {68, 101, 103, 101, 110, 101, 114, 97, 116, 101, 32, 114, 97, 121, 10};
.global .align 1 .b8 $str$1[16] = {99, 114, 111, 115, 115, 105, 110, 103, 115, 32, 61, 32, 37, 100, 10};
.global .align 1 .b8 $str$2[51] = {99, 104, 101, 99, 107, 32, 105, 102, 32, 101, 118, 101, 114, 121, 32, 112, 111, 105, 110, 116, 32, 105, 115, 32, 99, 104, 101, 99, 107, 32, 105, 32, 45, 62, 32, 37, 100, 44, 32, 111, 117, 116, 32, 45, 62, 32, 37, 100, 32, 10};

.visible .entry _Z10check_eachPA3_dS0_iS0_iPA3_iS0_S0_S0_S2_Pi(
	.param .u64 .ptr .align 1 _Z10check_eachPA3_dS0_iS0_iPA3_iS0_S0_S0_S2_Pi_param_0,
	.param .u64 .ptr .align 1 _Z10check_eachPA3_dS0_iS0_iPA3_iS0_S0_S0_S2_Pi_param_1,
	.param .u32 _Z10check_eachPA3_dS0_iS0_iPA3_iS0_S0_S0_S2_Pi_param_2,
	.param .u64 .ptr .align 1 _Z10check_eachPA3_dS0_iS0_iPA3_iS0_S0_S0_S2_Pi_param_3,
	.param .u32 _Z10check_eachPA3_dS0_iS0_iPA3_iS0_S0_S0_S2_Pi_param_4,
	.param .u64 .ptr .align 1 _Z10check_eachPA3_dS0_iS0_iPA3_iS0_S0_S0_S2_Pi_param_5,
	.param .u64 .ptr .align 1 _Z10check_eachPA3_dS0_iS0_iPA3_iS0_S0_S0_S2_Pi_param_6,
	.param .u64 .ptr .align 1 _Z10check_eachPA3_dS0_iS0_iPA3_iS0_S0_S0_S2_Pi_param_7,
	.param .u64 .ptr .align 1 _Z10check_eachPA3_dS0_iS0_iPA3_iS0_S0_S0_S2_Pi_param_8,
	.param .u64 .ptr .align 1 _Z10check_eachPA3_dS0_iS0_iPA3_iS0_S0_S0_S2_Pi_param_9,
	.param .u64 .ptr .align 1 _Z10check_eachPA3_dS0_iS0_iPA3_iS0_S0_S0_S2_Pi_param_10
)
{
	.local .align 8 .b8 	__local_depot0[104];
	.reg .b64 	%SP;
	.reg .b64 	%SPL;
	.reg .pred 	%p<189>;
	.reg .b16 	%rs<7>;
	.reg .b32 	%r<143>;
	.reg .b64 	%rd<104>;
	.reg .b64 	%fd<202>;
	// demoted variable
	.shared .align 1 .u8 _ZZ10check_eachPA3_dS0_iS0_iPA3_iS0_S0_S0_S2_PiE7FoundIt;
	mov.u64 	%SPL, __local_depot0;
	cvta.local.u64 	%SP, %SPL;
	ld.param.u64 	%rd14, [_Z10check_eachPA3_dS0_iS0_iPA3_iS0_S0_S0_S2_Pi_param_0];
	ld.param.u64 	%rd15, [_Z10check_eachPA3_dS0_iS0_iPA3_iS0_S0_S0_S2_Pi_param_1];
	ld.param.u64 	%rd16, [_Z10check_eachPA3_dS0_iS0_iPA3_iS0_S0_S0_S2_Pi_param_5];
	ld.param.u64 	%rd17, [_Z10check_eachPA3_dS0_iS0_iPA3_iS0_S0_S0_S2_Pi_param_6];
	ld.param.u64 	%rd18, [_Z10check_eachPA3_dS0_iS0_iPA3_iS0_S0_S0_S2_Pi_param_7];
	ld.param.u64 	%rd19, [_Z10check_eachPA3_dS0_iS0_iPA3_iS0_S0_S0_S2_Pi_param_8];
	ld.param.u64 	%rd20, [_Z10check_eachPA3_dS0_iS0_iPA3_iS0_S0_S0_S2_Pi_param_10];
	cvta.to.global.u64 	%rd1, %rd20;
	cvta.to.global.u64 	%rd2, %rd15;
	cvta.to.global.u64 	%rd3, %rd14;
	cvta.to.global.u64 	%rd4, %rd19;
	cvta.to.global.u64 	%rd5, %rd18;
	cvta.to.global.u64 	%rd6, %rd17;
	cvta.to.global.u64 	%rd7, %rd16;
	add.u64 	%rd8, %SPL, 0;
	add.u64 	%rd9, %SPL, 24;
	add.u64 	%rd23, %SP, 96;
	add.u64 	%rd10, %SPL, 96;
	mov.b16 	%rs1, 0;
	st.volatile.shared.u8 	[_ZZ10check_eachPA3_dS0_iS0_iPA3_iS0_S0_S0_S2_PiE7FoundIt], %rs1;
	bar.sync 	0;
	mov.u32 	%r137, %ctaid.x;
	mul.wide.u32 	%rd24, %r137, 12;
	add.s64 	%rd11, %rd7, %rd24;
	ld.global.u32 	%r36, [%rd11+8];
	mul.wide.s32 	%rd25, %r36, 24;
	add.s64 	%rd26, %rd6, %rd25;
	ld.global.f64 	%fd21, [%rd26+16];
	ld.global.u32 	%r37, [%rd11];
	mul.wide.s32 	%rd27, %r37, 24;
	add.s64 	%rd28, %rd6, %rd27;
	ld.global.f64 	%fd22, [%rd28+16];
	sub.f64 	%fd23, %fd21, %fd22;
	ld.global.u32 	%r38, [%rd11+4];
	mul.wide.s32 	%rd29, %r38, 24;
	add.s64 	%rd30, %rd6, %rd29;
	ld.global.f64 	%fd24, [%rd30+8];
	ld.global.f64 	%fd25, [%rd28+8];
	sub.f64 	%fd26, %fd24, %fd25;
	mul.f64 	%fd27, %fd23, %fd26;
	ld.global.f64 	%fd28, [%rd30+16];
	sub.f64 	%fd29, %fd28, %fd22;
	ld.global.f64 	%fd30, [%rd26+8];
	sub.f64 	%fd31, %fd30, %fd25;
	mul.f64 	%fd32, %fd29, %fd31;
	sub.f64 	%fd33, %fd27, %fd32;
	sub.f64 	%fd34, %fd30, %fd22;
	mul.f64 	%fd35, %fd29, %fd34;
	ld.global.f64 	%fd36, [%rd30];
	ld.global.f64 	%fd37, [%rd28];
	sub.f64 	%fd38, %fd36, %fd37;
	mul.f64 	%fd39, %fd38, %fd31;
	sub.f64 	%fd40, %fd35, %fd39;
	ld.global.f64 	%fd41, [%rd26];
	sub.f64 	%fd42, %fd41, %fd37;
	mul.f64 	%fd43, %fd26, %fd42;
	sub.f64 	%fd44, %fd39, %fd43;
	fma.rn.f64 	%fd45, %fd37, %fd33, 0d0000000000000000;
	fma.rn.f64 	%fd46, %fd25, %fd40, %fd45;
	fma.rn.f64 	%fd47, %fd22, %fd44, %fd46;
	abs.f64 	%fd48, %fd33;
	max.f64 	%fd1, %fd48, 0d0000000000000000;
	abs.f64 	%fd2, %fd40;
	setp.gt.f64 	%p14, %fd2, %fd1;
	selp.f64 	%fd3, %fd2, %fd1, %p14;
	selp.u32 	%r39, 1, 0, %p14;
	abs.f64 	%fd4, %fd44;
	setp.leu.f64 	%p15, %fd4, %fd3;
	selp.b32 	%r2, %r39, 2, %p15;
	ld.global.f64 	%fd11, [%rd4];
	fma.rn.f64 	%fd49, %fd11, %fd33, 0d0000000000000000;
	ld.global.f64 	%fd6, [%rd4+8];
	fma.rn.f64 	%fd50, %fd6, %fd40, %fd49;
	ld.global.f64 	%fd7, [%rd4+16];
	fma.rn.f64 	%fd51, %fd7, %fd44, %fd50;
	sub.f64 	%fd8, %fd47, %fd51;
	ld.global.f64 	%fd52, [%rd5];
	sub.f64 	%fd53, %fd52, %fd11;
	ld.global.f64 	%fd54, [%rd5+8];
	sub.f64 	%fd55, %fd54, %fd6;
	ld.global.f64 	%fd56, [%rd5+16];
	sub.f64 	%fd57, %fd56, %fd7;
	fma.rn.f64 	%fd58, %fd53, %fd33, 0d0000000000000000;
	fma.rn.f64 	%fd59, %fd55, %fd40, %fd58;
	fma.rn.f64 	%fd9, %fd57, %fd44, %fd59;
	setp.neu.f64 	%p16, %fd9, 0d0000000000000000;
	@%p16 bra 	$L__BB0_2;
	setp.eq.f64 	%p22, %fd8, 0d0000000000000000;
	selp.b32 	%r138, 10, 0, %p22;
	bra.uni 	$L__BB0_5;
$L__BB0_2:
	div.rn.f64 	%fd60, %fd8, %fd9;
	setp.gt.f64 	%p17, %fd60, 0d0000000000000000;
	setp.lt.f64 	%p18, %fd60, 0d3FF0000000000000;
	and.pred  	%p19, %p17, %p18;
	mov.b32 	%r138, 1;
	@%p19 bra 	$L__BB0_5;
	setp.eq.f64 	%p20, %fd8, 0d0000000000000000;
	mov.b32 	%r138, 8;
	@%p20 bra 	$L__BB0_5;
	setp.eq.f64 	%p21, %fd8, %fd9;
	selp.b32 	%r138, 7, 0, %p21;
$L__BB0_5:
	ld.param.u32 	%r130, [_Z10check_eachPA3_dS0_iS0_iPA3_iS0_S0_S0_S2_Pi_param_4];
	setp.ge.s32 	%p23, %r137, %r130;
	@%p23 bra 	$L__BB0_75;
	ld.global.f64 	%fd61, [%rd3];
	setp.gtu.f64 	%p24, %fd61, %fd11;
	mul.wide.u32 	%rd31, %r137, 4;
	add.s64 	%rd12, %rd1, %rd31;
	@%p24 bra 	$L__BB0_12;
	ld.global.f64 	%fd62, [%rd2];
	setp.gtu.f64 	%p25, %fd11, %fd62;
	@%p25 bra 	$L__BB0_12;
	ld.global.f64 	%fd63, [%rd3+8];
	setp.gtu.f64 	%p26, %fd63, %fd6;
	@%p26 bra 	$L__BB0_12;
	ld.global.f64 	%fd64, [%rd2+8];
	setp.gtu.f64 	%p27, %fd6, %fd64;
	@%p27 bra 	$L__BB0_12;
	ld.global.f64 	%fd65, [%rd3+16];
	setp.gtu.f64 	%p28, %fd65, %fd7;
	@%p28 bra 	$L__BB0_12;
	ld.global.f64 	%fd66, [%rd2+16];
	setp.le.f64 	%p29, %fd7, %fd66;
	@%p29 bra 	$L__BB0_13;
$L__BB0_12:
	mov.b32 	%r42, 0;
	st.global.u32 	[%rd12], %r42;
	mov.b16 	%rs2, 1;
	st.volatile.shared.u8 	[_ZZ10check_eachPA3_dS0_iS0_iPA3_iS0_S0_S0_S2_PiE7FoundIt], %rs2;
	ld.global.f64 	%fd11, [%rd4];
$L__BB0_13:
	ld.param.u64 	%rd103, [_Z10check_eachPA3_dS0_iS0_iPA3_iS0_S0_S0_S2_Pi_param_9];
	cvta.to.global.u64 	%rd32, %rd103;
	ld.global.u32 	%r6, [%rd32];
	cvt.rzi.s32.f64 	%r7, %fd11;
	setp.ge.s32 	%p30, %r7, %r6;
	@%p30 bra 	$L__BB0_15;
	ld.global.f64 	%fd67, [%rd5];
	cvt.rzi.s32.f64 	%r43, %fd67;
	setp.lt.s32 	%p31, %r43, %r6;
	@%p31 bra 	$L__BB0_25;
$L__BB0_15:
	setp.le.s32 	%p32, %r7, %r6;
	@%p32 bra 	$L__BB0_17;
	ld.global.f64 	%fd68, [%rd5];
	cvt.rzi.s32.f64 	%r44, %fd68;
	setp.gt.s32 	%p33, %r44, %r6;
	@%p33 bra 	$L__BB0_25;
$L__BB0_17:
	ld.global.f64 	%fd69, [%rd4+8];
	cvt.rzi.s32.f64 	%r8, %fd69;
	setp.ge.s32 	%p34, %r8, %r6;
	@%p34 bra 	$L__BB0_19;
	ld.global.f64 	%fd70, [%rd5+8];
	cvt.rzi.s32.f64 	%r45, %fd70;
	setp.lt.s32 	%p35, %r45, %r6;
	@%p35 bra 	$L__BB0_25;
$L__BB0_19:
	setp.le.s32 	%p36, %r8, %r6;
	@%p36 bra 	$L__BB0_21;
	ld.global.f64 	%fd71, [%rd5+8];
	cvt.rzi.s32.f64 	%r46, %fd71;
	setp.gt.s32 	%p37, %r46, %r6;
	@%p37 bra 	$L__BB0_25;
$L__BB0_21:
	ld.global.f64 	%fd72, [%rd4+16];
	cvt.rzi.s32.f64 	%r9, %fd72;
	setp.ge.s32 	%p38, %r9, %r6;
	@%p38 bra 	$L__BB0_23;
	ld.global.f64 	%fd73, [%rd5+16];
	cvt.rzi.s32.f64 	%r47, %fd73;
	setp.lt.s32 	%p39, %r47, %r6;
	@%p39 bra 	$L__BB0_25;
$L__BB0_23:
	setp.le.s32 	%p40, %r9, %r6;
	@%p40 bra 	$L__BB0_27;
	ld.global.f64 	%fd74, [%rd5+16];
	cvt.rzi.s32.f64 	%r48, %fd74;
	setp.le.s32 	%p41, %r48, %r6;
	@%p41 bra 	$L__BB0_27;
$L__BB0_25:
	ld.volatile.shared.u8 	%rs3, [_ZZ10check_eachPA3_dS0_iS0_iPA3_iS0_S0_S0_S2_PiE7FoundIt];
	setp.ne.s16 	%p42, %rs3, 0;
	@%p42 bra 	$L__BB0_27;
	mov.b32 	%r118, 0;
	st.global.u32 	[%rd12], %r118;
	mov.b16 	%rs5, 1;
	st.volatile.shared.u8 	[_ZZ10check_eachPA3_dS0_iS0_iPA3_iS0_S0_S0_S2_PiE7FoundIt], %rs5;
	bra.uni 	$L__BB0_61;
$L__BB0_27:
	ld.volatile.shared.u8 	%rs4, [_ZZ10check_eachPA3_dS0_iS0_iPA3_iS0_S0_S0_S2_PiE7FoundIt];
	setp.ne.s16 	%p43, %rs4, 0;
	@%p43 bra 	$L__BB0_61;
	setp.eq.s32 	%p44, %r138, 1;
	@%p44 bra 	$L__BB0_64;
	setp.eq.s32 	%p45, %r138, 7;
	@%p45 bra 	$L__BB0_46;
	setp.ne.s32 	%p46, %r138, 8;
	@%p46 bra 	$L__BB0_61;
	setp.eq.s32 	%p129, %r2, 0;
	mov.b32 	%r133, 0;
	@%p129 bra 	$L__BB0_33;
	st.local.f64 	[%rd8], %fd11;
	ld.global.u32 	%r90, [%rd7];
	mul.wide.s32 	%rd63, %r90, 24;
	add.s64 	%rd64, %rd6, %rd63;
	ld.global.f64 	%fd170, [%rd64];
	st.local.f64 	[%rd9], %fd170;
	ld.global.u32 	%r91, [%rd7+4];
	mul.wide.s32 	%rd65, %r91, 24;
	add.s64 	%rd66, %rd6, %rd65;
	ld.global.f64 	%fd171, [%rd66];
	st.local.f64 	[%rd9+24], %fd171;
	ld.global.u32 	%r92, [%rd7+8];
	mul.wide.s32 	%rd67, %r92, 24;
	add.s64 	%rd68, %rd6, %rd67;
	ld.global.f64 	%fd172, [%rd68];
	st.local.f64 	[%rd9+48], %fd172;
	mov.b32 	%r133, 1;
$L__BB0_33:
	setp.leu.f64 	%p130, %fd4, %fd3;
	setp.gt.f64 	%p131, %fd2, %fd1;
	and.pred  	%p132, %p130, %p131;
	@%p132 bra 	$L__BB0_35;
	ld.global.f64 	%fd173, [%rd4+8];
	mul.wide.u32 	%rd69, %r133, 8;
	add.s64 	%rd70, %rd8, %rd69;
	st.local.f64 	[%rd70], %fd173;
	add.s64 	%rd71, %rd9, %rd69;
	ld.global.u32 	%r93, [%rd7+12];
	mul.wide.s32 	%rd72, %r93, 24;
	add.s64 	%rd73, %rd6, %rd72;
	ld.global.f64 	%fd174, [%rd73+8];
	st.local.f64 	[%rd71], %fd174;
	ld.global.u32 	%r94, [%rd7+16];
	mul.wide.s32 	%rd74, %r94, 24;
	add.s64 	%rd75, %rd6, %rd74;
	ld.global.f64 	%fd175, [%rd75+8];
	st.local.f64 	[%rd71+24], %fd175;
	ld.global.u32 	%r95, [%rd7+20];
	mul.wide.s32 	%rd76, %r95, 24;
	add.s64 	%rd77, %rd6, %rd76;
	ld.global.f64 	%fd176, [%rd77+8];
	st.local.f64 	[%rd71+48], %fd176;
	add.s32 	%r133, %r133, 1;
$L__BB0_35:
	setp.gt.f64 	%p133, %fd4, %fd3;
	@%p133 bra 	$L__BB0_37;
	ld.global.f64 	%fd177, [%rd4+16];
	mul.wide.u32 	%rd78, %r133, 8;
	add.s64 	%rd79, %rd8, %rd78;
	st.local.f64 	[%rd79], %fd177;
	add.s64 	%rd80, %rd9, %rd78;
	ld.global.u32 	%r96, [%rd7+24];
	mul.wide.s32 	%rd81, %r96, 24;
	add.s64 	%rd82, %rd6, %rd81;
	ld.global.f64 	%fd178, [%rd82+16];
	st.local.f64 	[%rd80], %fd178;
	ld.global.u32 	%r97, [%rd7+28];
	mul.wide.s32 	%rd83, %r97, 24;
	add.s64 	%rd84, %rd6, %rd83;
	ld.global.f64 	%fd179, [%rd84+16];
	st.local.f64 	[%rd80+24], %fd179;
	ld.global.u32 	%r98, [%rd7+32];
	mul.wide.s32 	%rd85, %r98, 24;
	add.s64 	%rd86, %rd6, %rd85;
	ld.global.f64 	%fd180, [%rd86+16];
	st.local.f64 	[%rd80+48], %fd180;
$L__BB0_37:
	ld.local.f64 	%fd181, [%rd9];
	ld.local.f64 	%fd182, [%rd8];
	sub.f64 	%fd183, %fd181, %fd182;
	ld.local.f64 	%fd184, [%rd9+32];
	ld.local.f64 	%fd185, [%rd8+8];
	sub.f64 	%fd186, %fd184, %fd185;
	mul.f64 	%fd187, %fd183, %fd186;
	ld.local.f64 	%fd188, [%rd9+24];
	sub.f64 	%fd189, %fd188, %fd182;
	ld.local.f64 	%fd190, [%rd9+8];
	sub.f64 	%fd191, %fd190, %fd185;
	mul.f64 	%fd192, %fd189, %fd191;
	sub.f64 	%fd12, %fd187, %fd192;
	setp.gt.f64 	%p134, %fd12, 0d3FE0000000000000;
	setp.lt.f64 	%p135, %fd12, 0dBFE0000000000000;
	selp.s32 	%r100, -1, 0, %p135;
	selp.b32 	%r13, 1, %r100, %p134;
	ld.local.f64 	%fd193, [%rd9+56];
	sub.f64 	%fd194, %fd193, %fd185;
	mul.f64 	%fd195, %fd189, %fd194;
	ld.local.f64 	%fd196, [%rd9+48];
	sub.f64 	%fd197, %fd196, %fd182;
	mul.f64 	%fd198, %fd197, %fd186;
	sub.f64 	%fd13, %fd195, %fd198;
	setp.gt.f64 	%p136, %fd13, 0d3FE0000000000000;
	setp.lt.f64 	%p138, %fd13, 0dBFE0000000000000;
	selp.s32 	%r101, -1, 0, %p138;
	selp.b32 	%r14, 1, %r101, %p136;
	mul.f64 	%fd199, %fd197, %fd191;
	mul.f64 	%fd200, %fd183, %fd194;
	sub.f64 	%fd14, %fd199, %fd200;
	setp.gt.f64 	%p139, %fd14, 0d3FE0000000000000;
	setp.lt.f64 	%p141, %fd14, 0dBFE0000000000000;
	selp.s32 	%r102, -1, 0, %p141;
	selp.b32 	%r15, 1, %r102, %p139;
	setp.eq.s32 	%p142, %r13, 0;
	and.pred  	%p143, %p142, %p136;
	and.pred  	%p144, %p143, %p139;
	mov.b32 	%r137, 3;
	mov.u32 	%r138, %r137;
	@%p144 bra 	$L__BB0_61;
	setp.gt.f64 	%p145, %fd14, 0d3FE0000000000000;
	setp.gt.f64 	%p146, %fd12, 0d3FE0000000000000;
	setp.eq.s32 	%p147, %r14, 0;
	and.pred  	%p148, %p146, %p145;
	and.pred  	%p149, %p148, %p147;
	@%p149 bra 	$L__BB0_61;
	setp.gt.f64 	%p150, %fd13, 0d3FE0000000000000;
	setp.gt.f64 	%p151, %fd12, 0d3FE0000000000000;
	setp.eq.s32 	%p152, %r15, 0;
	and.pred  	%p153, %p151, %p150;
	and.pred  	%p154, %p153, %p152;
	mov.u32 	%r138, %r137;
	@%p154 bra 	$L__BB0_61;
	setp.eq.s32 	%p155, %r13, 0;
	setp.lt.f64 	%p156, %fd14, 0dBFE0000000000000;
	setp.leu.f64 	%p157, %fd14, 0d3FE0000000000000;
	setp.lt.f64 	%p158, %fd13, 0dBFE0000000000000;
	setp.leu.f64 	%p159, %fd13, 0d3FE0000000000000;
	and.pred  	%p1, %p158, %p159;
	and.pred  	%p160, %p155, %p1;
	and.pred  	%p2, %p156, %p157;
	and.pred  	%p161, %p160, %p2;
	mov.u32 	%r138, %r137;
	@%p161 bra 	$L__BB0_61;
	setp.eq.s32 	%p162, %r15, 0;
	setp.eq.s32 	%p163, %r14, 0;
	setp.lt.f64 	%p164, %fd12, 0dBFE0000000000000;
	setp.leu.f64 	%p165, %fd12, 0d3FE0000000000000;
	and.pred  	%p3, %p164, %p165;
	and.pred  	%p166, %p3, %p163;
	and.pred  	%p167, %p166, %p2;
	and.pred  	%p168, %p3, %p162;
	and.pred  	%p169, %p168, %p1;
	or.pred  	%p170, %p167, %p169;
	mov.u32 	%r138, %r137;
	@%p170 bra 	$L__BB0_61;
	setp.gt.f64 	%p171, %fd14, 0d3FE0000000000000;
	setp.gt.f64 	%p172, %fd13, 0d3FE0000000000000;
	setp.gt.f64 	%p173, %fd12, 0d3FE0000000000000;
	and.pred  	%p174, %p173, %p172;
	and.pred  	%p175, %p174, %p171;
	and.pred  	%p176, %p3, %p1;
	and.pred  	%p177, %p176, %p2;
	or.pred  	%p178, %p175, %p177;
	mov.b32 	%r138, 4;
	@%p178 bra 	$L__BB0_61;
	or.b32  	%r111, %r14, %r13;
	setp.eq.s32 	%p179, %r111, 0;
	or.b32  	%r112, %r15, %r111;
	setp.eq.s32 	%p180, %r112, 0;
	or.pred  	%p181, %p179, %p180;
	selp.b32 	%r138, 0, 2, %p180;
	@%p181 bra 	$L__BB0_61;
	or.b32  	%r115, %r15, %r13;
	setp.eq.s32 	%p182, %r115, 0;
	mov.b32 	%r138, 2;
	@%p182 bra 	$L__BB0_61;
	or.b32  	%r117, %r15, %r14;
	setp.eq.s32 	%p183, %r117, 0;
	selp.b32 	%r138, 2, 0, %p183;
	bra.uni 	$L__BB0_61;
$L__BB0_46:
	setp.eq.s32 	%p74, %r2, 0;
	mov.b32 	%r135, 0;
	@%p74 bra 	$L__BB0_48;
	ld.global.f64 	%fd138, [%rd5];
	st.local.f64 	[%rd8], %fd138;
	ld.global.u32 	%r60, [%rd7];
	mul.wide.s32 	%rd39, %r60, 24;
	add.s64 	%rd40, %rd6, %rd39;
	ld.global.f64 	%fd139, [%rd40];
	st.local.f64 	[%rd9], %fd139;
	ld.global.u32 	%r61, [%rd7+4];
	mul.wide.s32 	%rd41, %r61, 24;
	add.s64 	%rd42, %rd6, %rd41;
	ld.global.f64 	%fd140, [%rd42];
	st.local.f64 	[%rd9+24], %fd140;
	ld.global.u32 	%r62, [%rd7+8];
	mul.wide.s32 	%rd43, %r62, 24;
	add.s64 	%rd44, %rd6, %rd43;
	ld.global.f64 	%fd141, [%rd44];
	st.local.f64 	[%rd9+48], %fd141;
	mov.b32 	%r135, 1;
$L__BB0_48:
	setp.leu.f64 	%p75, %fd4, %fd3;
	setp.gt.f64 	%p76, %fd2, %fd1;
	and.pred  	%p77, %p75, %p76;
	@%p77 bra 	$L__BB0_50;
	ld.global.f64 	%fd142, [%rd5+8];
	mul.wide.u32 	%rd45, %r135, 8;
	add.s64 	%rd46, %rd8, %rd45;
	st.local.f64 	[%rd46], %fd142;
	add.s64 	%rd47, %rd9, %rd45;
	ld.global.u32 	%r63, [%rd7+12];
	mul.wide.s32 	%rd48, %r63, 24;
	add.s64 	%rd49, %rd6, %rd48;
	ld.global.f64 	%fd143, [%rd49+8];
	st.local.f64 	[%rd47], %fd143;
	ld.global.u32 	%r64, [%rd7+16];
	mul.wide.s32 	%rd50, %r64, 24;
	add.s64 	%rd51, %rd6, %rd50;
	ld.global.f64 	%fd144, [%rd51+8];
	st.local.f64 	[%rd47+24], %fd144;
	ld.global.u32 	%r65, [%rd7+20];
	mul.wide.s32 	%rd52, %r65, 24;
	add.s64 	%rd53, %rd6, %rd52;
	ld.global.f64 	%fd145, [%rd53+8];
	st.local.f64 	[%rd47+48], %fd145;
	add.s32 	%r135, %r135, 1;
$L__BB0_50:
	setp.gt.f64 	%p78, %fd4, %fd3;
	@%p78 bra 	$L__BB0_52;
	ld.global.f64 	%fd146, [%rd5+16];
	mul.wide.u32 	%rd54, %r135, 8;
	add.s64 	%rd55, %rd8, %rd54;
	st.local.f64 	[%rd55], %fd146;
	add.s64 	%rd56, %rd9, %rd54;
	ld.global.u32 	%r66, [%rd7+24];
	mul.wide.s32 	%rd57, %r66, 24;
	add.s64 	%rd58, %rd6, %rd57;
	ld.global.f64 	%fd147, [%rd58+16];
	st.local.f64 	[%rd56], %fd147;
	ld.global.u32 	%r67, [%rd7+28];
	mul.wide.s32 	%rd59, %r67, 24;
	add.s64 	%rd60, %rd6, %rd59;
	ld.global.f64 	%fd148, [%rd60+16];
	st.local.f64 	[%rd56+24], %fd148;
	ld.global.u32 	%r68, [%rd7+32];
	mul.wide.s32 	%rd61, %r68, 24;
	add.s64 	%rd62, %rd6, %rd61;
	ld.global.f64 	%fd149, [%rd62+16];
	st.local.f64 	[%rd56+48], %fd149;
$L__BB0_52:
	ld.local.f64 	%fd150, [%rd9];
	ld.local.f64 	%fd151, [%rd8];
	sub.f64 	%fd152, %fd150, %fd151;
	ld.local.f64 	%fd153, [%rd9+32];
	ld.local.f64 	%fd154, [%rd8+8];
	sub.f64 	%fd155, %fd153, %fd154;
	mul.f64 	%fd156, %fd152, %fd155;
	ld.local.f64 	%fd157, [%rd9+24];
	sub.f64 	%fd158, %fd157, %fd151;
	ld.local.f64 	%fd159, [%rd9+8];
	sub.f64 	%fd160, %fd159, %fd154;
	mul.f64 	%fd161, %fd158, %fd160;
	sub.f64 	%fd15, %fd156, %fd161;
	setp.gt.f64 	%p79, %fd15, 0d3FE0000000000000;
	setp.lt.f64 	%p80, %fd15, 0dBFE0000000000000;
	selp.s32 	%r70, -1, 0, %p80;
	selp.b32 	%r21, 1, %r70, %p79;
	ld.local.f64 	%fd162, [%rd9+56];
	sub.f64 	%fd163, %fd162, %fd154;
	mul.f64 	%fd164, %fd158, %fd163;
	ld.local.f64 	%fd165, [%rd9+48];
	sub.f64 	%fd166, %fd165, %fd151;
	mul.f64 	%fd167, %fd166, %fd155;
	sub.f64 	%fd16, %fd164, %fd167;
	setp.gt.f64 	%p81, %fd16, 0d3FE0000000000000;
	setp.lt.f64 	%p83, %fd16, 0dBFE0000000000000;
	selp.s32 	%r71, -1, 0, %p83;
	selp.b32 	%r22, 1, %r71, %p81;
	mul.f64 	%fd168, %fd166, %fd160;
	mul.f64 	%fd169, %fd152, %fd163;
	sub.f64 	%fd17, %fd168, %fd169;
	setp.gt.f64 	%p84, %fd17, 0d3FE0000000000000;
	setp.lt.f64 	%p86, %fd17, 0dBFE0000000000000;
	selp.s32 	%r72, -1, 0, %p86;
	selp.b32 	%r23, 1, %r72, %p84;
	setp.eq.s32 	%p87, %r21, 0;
	and.pred  	%p88, %p87, %p81;
	and.pred  	%p89, %p88, %p84;
	mov.b32 	%r137, 3;
	mov.u32 	%r138, %r137;
	@%p89 bra 	$L__BB0_61;
	setp.gt.f64 	%p90, %fd17, 0d3FE0000000000000;
	setp.gt.f64 	%p91, %fd15, 0d3FE0000000000000;
	setp.eq.s32 	%p92, %r22, 0;
	and.pred  	%p93, %p91, %p90;
	and.pred  	%p94, %p93, %p92;
	@%p94 bra 	$L__BB0_61;
	setp.gt.f64 	%p95, %fd16, 0d3FE0000000000000;
	setp.gt.f64 	%p96, %fd15, 0d3FE0000000000000;
	setp.eq.s32 	%p97, %r23, 0;
	and.pred  	%p98, %p96, %p95;
	and.pred  	%p99, %p98, %p97;
	mov.u32 	%r138, %r137;
	@%p99 bra 	$L__BB0_61;
	setp.eq.s32 	%p100, %r21, 0;
	setp.lt.f64 	%p101, %fd17, 0dBFE0000000000000;
	setp.leu.f64 	%p102, %fd17, 0d3FE0000000000000;
	setp.lt.f64 	%p103, %fd16, 0dBFE0000000000000;
	setp.leu.f64 	%p104, %fd16, 0d3FE0000000000000;
	and.pred  	%p4, %p103, %p104;
	and.pred  	%p105, %p100, %p4;
	and.pred  	%p5, %p101, %p102;
	and.pred  	%p106, %p105, %p5;
	mov.u32 	%r138, %r137;
	@%p106 bra 	$L__BB0_61;
	setp.eq.s32 	%p107, %r23, 0;
	setp.eq.s32 	%p108, %r22, 0;
	setp.lt.f64 	%p109, %fd15, 0dBFE0000000000000;
	setp.leu.f64 	%p110, %fd15, 0d3FE0000000000000;
	and.pred  	%p6, %p109, %p110;
	and.pred  	%p111, %p6, %p108;
	and.pred  	%p112, %p111, %p5;
	and.pred  	%p113, %p6, %p107;
	and.pred  	%p114, %p113, %p4;
	or.pred  	%p115, %p112, %p114;
	mov.u32 	%r138, %r137;
	@%p115 bra 	$L__BB0_61;
	setp.gt.f64 	%p116, %fd17, 0d3FE0000000000000;
	setp.gt.f64 	%p117, %fd16, 0d3FE0000000000000;
	setp.gt.f64 	%p118, %fd15, 0d3FE0000000000000;
	and.pred  	%p119, %p118, %p117;
	and.pred  	%p120, %p119, %p116;
	and.pred  	%p121, %p6, %p4;
	and.pred  	%p122, %p121, %p5;
	or.pred  	%p123, %p120, %p122;
	mov.b32 	%r138, 4;
	@%p123 bra 	$L__BB0_61;
	or.b32  	%r81, %r22, %r21;
	setp.eq.s32 	%p124, %r81, 0;
	or.b32  	%r82, %r23, %r81;
	setp.eq.s32 	%p125, %r82, 0;
	or.pred  	%p126, %p124, %p125;
	selp.b32 	%r138, 0, 2, %p125;
	@%p126 bra 	$L__BB0_61;
	or.b32  	%r85, %r23, %r21;
	setp.eq.s32 	%p127, %r85, 0;
	mov.b32 	%r138, 2;
	@%p127 bra 	$L__BB0_61;
	or.b32  	%r87, %r23, %r22;
	setp.eq.s32 	%p128, %r87, 0;
	selp.b32 	%r138, 2, 0, %p128;
$L__BB0_61:
	setp.gt.s32 	%p184, %r138, 3;
	@%p184 bra 	$L__BB0_72;
	add.s32 	%r119, %r138, -2;
	setp.lt.u32 	%p187, %r119, 2;
	@%p187 bra 	$L__BB0_74;
	setp.eq.s32 	%p188, %r138, 0;
	@%p188 bra 	$L__BB0_75;
	bra.uni 	$L__BB0_71;
$L__BB0_64:
	ld.global.u32 	%r50, [%rd11];
	mul.wide.s32 	%rd33, %r50, 24;
	add.s64 	%rd34, %rd6, %rd33;
	ld.global.u32 	%r51, [%rd11+4];
	mul.wide.s32 	%rd35, %r51, 24;
	add.s64 	%rd36, %rd6, %rd35;
	ld.global.f64 	%fd75, [%rd4+8];
	ld.global.f64 	%fd76, [%rd4+16];
	ld.global.f64 	%fd77, [%rd34];
	ld.global.f64 	%fd78, [%rd34+8];
	ld.global.f64 	%fd79, [%rd34+16];
	ld.global.f64 	%fd80, [%rd36];
	ld.global.f64 	%fd81, [%rd36+8];
	ld.global.f64 	%fd82, [%rd36+16];
	ld.global.f64 	%fd83, [%rd5];
	ld.global.f64 	%fd84, [%rd5+8];
	ld.global.f64 	%fd85, [%rd5+16];
	sub.f64 	%fd86, %fd77, %fd83;
	sub.f64 	%fd87, %fd78, %fd84;
	sub.f64 	%fd88, %fd79, %fd85;
	sub.f64 	%fd89, %fd80, %fd83;
	sub.f64 	%fd90, %fd81, %fd84;
	sub.f64 	%fd91, %fd82, %fd85;
	sub.f64 	%fd92, %fd76, %fd85;
	mul.f64 	%fd93, %fd86, %fd90;
	mul.f64 	%fd94, %fd89, %fd87;
	sub.f64 	%fd95, %fd93, %fd94;
	sub.f64 	%fd96, %fd75, %fd84;
	mul.f64 	%fd97, %fd89, %fd88;
	mul.f64 	%fd98, %fd86, %fd91;
	sub.f64 	%fd99, %fd97, %fd98;
	mul.f64 	%fd100, %fd96, %fd99;
	fma.rn.f64 	%fd101, %fd92, %fd95, %fd100;
	sub.f64 	%fd102, %fd11, %fd83;
	mul.f64 	%fd103, %fd87, %fd91;
	mul.f64 	%fd104, %fd90, %fd88;
	sub.f64 	%fd105, %fd103, %fd104;
	fma.rn.f64 	%fd18, %fd102, %fd105, %fd101;
	setp.gt.f64 	%p47, %fd18, 0d3FE0000000000000;
	ld.global.u32 	%r52, [%rd11+8];
	mul.wide.s32 	%rd37, %r52, 24;
	add.s64 	%rd38, %rd6, %rd37;
	ld.global.f64 	%fd106, [%rd38];
	ld.global.f64 	%fd107, [%rd38+8];
	ld.global.f64 	%fd108, [%rd38+16];
	sub.f64 	%fd109, %fd106, %fd83;
	sub.f64 	%fd110, %fd107, %fd84;
	sub.f64 	%fd111, %fd108, %fd85;
	mul.f64 	%fd112, %fd89, %fd110;
	mul.f64 	%fd113, %fd109, %fd90;
	sub.f64 	%fd114, %fd112, %fd113;
	mul.f64 	%fd115, %fd109, %fd91;
	mul.f64 	%fd116, %fd89, %fd111;
	sub.f64 	%fd117, %fd115, %fd116;
	mul.f64 	%fd118, %fd96, %fd117;
	fma.rn.f64 	%fd119, %fd92, %fd114, %fd118;
	mul.f64 	%fd120, %fd90, %fd111;
	mul.f64 	%fd121, %fd110, %fd91;
	sub.f64 	%fd122, %fd120, %fd121;
	fma.rn.f64 	%fd123, %fd102, %fd122, %fd119;
	setp.gt.f64 	%p48, %fd123, 0d3FE0000000000000;
	mul.f64 	%fd124, %fd109, %fd87;
	mul.f64 	%fd125, %fd86, %fd110;
	sub.f64 	%fd126, %fd124, %fd125;
	mul.f64 	%fd127, %fd86, %fd111;
	mul.f64 	%fd128, %fd109, %fd88;
	sub.f64 	%fd129, %fd127, %fd128;
	mul.f64 	%fd130, %fd96, %fd129;
	fma.rn.f64 	%fd131, %fd92, %fd126, %fd130;
	mul.f64 	%fd132, %fd110, %fd88;
	mul.f64 	%fd133, %fd87, %fd111;
	sub.f64 	%fd134, %fd132, %fd133;
	fma.rn.f64 	%fd135, %fd102, %fd134, %fd131;
	setp.gt.f64 	%p49, %fd135, 0d3FE0000000000000;
	and.pred  	%p50, %p47, %p48;
	and.pred  	%p51, %p50, %p49;
	mov.b32 	%r136, 4;
	@%p51 bra 	$L__BB0_70;
	setp.lt.f64 	%p52, %fd135, 0dBFE0000000000000;
	setp.leu.f64 	%p53, %fd135, 0d3FE0000000000000;
	setp.lt.f64 	%p54, %fd123, 0dBFE0000000000000;
	setp.leu.f64 	%p55, %fd123, 0d3FE0000000000000;
	setp.lt.f64 	%p56, %fd18, 0dBFE0000000000000;
	setp.leu.f64 	%p57, %fd18, 0d3FE0000000000000;
	and.pred  	%p7, %p56, %p57;
	and.pred  	%p8, %p54, %p55;
	and.pred  	%p58, %p7, %p8;
	and.pred  	%p9, %p52, %p53;
	and.pred  	%p59, %p58, %p9;
	@%p59 bra 	$L__BB0_70;
	max.f64 	%fd136, %fd18, %fd123;
	max.f64 	%fd137, %fd136, %fd135;
	setp.gt.f64 	%p60, %fd137, 0d3FE0000000000000;
	or.pred  	%p61, %p7, %p8;
	or.pred  	%p62, %p61, %p9;
	and.pred  	%p63, %p60, %p62;
	mov.b32 	%r136, 0;
	@%p63 bra 	$L__BB0_70;
	setp.lt.f64 	%p64, %fd135, 0dBFE0000000000000;
	setp.gt.f64 	%p65, %fd135, 0d3FE0000000000000;
	setp.lt.f64 	%p66, %fd123, 0dBFE0000000000000;
	setp.gt.f64 	%p67, %fd123, 0d3FE0000000000000;
	setp.lt.f64 	%p68, %fd18, 0dBFE0000000000000;
	setp.gt.f64 	%p69, %fd18, 0d3FE0000000000000;
	or.pred  	%p10, %p69, %p68;
	or.pred  	%p11, %p67, %p66;
	or.pred  	%p70, %p10, %p11;
	or.pred  	%p12, %p65, %p64;
	selp.b32 	%r55, 2, -1, %p12;
	selp.b32 	%r136, 2, %r55, %p70;
	not.pred 	%p71, %p70;
	@%p71 bra 	$L__BB0_70;
	and.pred  	%p13, %p10, %p11;
	or.pred  	%p72, %p13, %p12;
	mov.b32 	%r136, 2;
	not.pred 	%p73, %p72;
	@%p73 bra 	$L__BB0_70;
	selp.b32 	%r57, -1, 3, %p12;
	selp.b32 	%r136, %r57, 3, %p13;
$L__BB0_70:
	st.global.u32 	[%rd12], %r136;
$L__BB0_71:
	mul.wide.u32 	%rd96, %r137, 4;
	add.s64 	%rd97, %rd1, %rd96;
	mov.b32 	%r126, -1;
	st.global.u32 	[%rd97], %r126;
	bra.uni 	$L__BB0_75;
$L__BB0_72:
	setp.eq.s32 	%p185, %r138, 4;
	@%p185 bra 	$L__BB0_77;
	setp.ne.s32 	%p186, %r138, 10;
	@%p186 bra 	$L__BB0_71;
$L__BB0_74:
	mov.u64 	%rd92, $str;
	cvta.global.u64 	%rd93, %rd92;
	{ // callseq 1, 0
	.param .b64 param0;
	st.param.b64 	[param0], %rd93;
	.param .b64 param1;
	st.param.b64 	[param1], 0;
	.param .b32 retval0;
	call.uni (retval0), 
	vprintf, 
	(
	param0, 
	param1
	);
	ld.param.b32 	%r123, [retval0];
	} // callseq 1
	mul.wide.u32 	%rd94, %r137, 4;
	add.s64 	%rd95, %rd1, %rd94;
	mov.b32 	%r125, -3;
	st.global.u32 	[%rd95], %r125;
	mov.b16 	%rs6, 1;
	st.volatile.shared.u8 	[_ZZ10check_eachPA3_dS0_iS0_iPA3_iS0_S0_S0_S2_PiE7FoundIt], %rs6;
$L__BB0_75:
	mul.wide.u32 	%rd98, %r137, 4;
	add.s64 	%rd99, %rd1, %rd98;
	mov.b32 	%r141, 0;
	st.global.u32 	[%rd99], %r141;
$L__BB0_76:
	st.local.v2.u32 	[%rd10], {%r137, %r141};
	mov.u64 	%rd100, $str$2;
	cvta.global.u64 	%rd101, %rd100;
	{ // callseq 2, 0
	.param .b64 param0;
	st.param.b64 	[param0], %rd101;
	.param .b64 param1;
	st.param.b64 	[param1], %rd23;
	.param .b32 retval0;
	call.uni (retval0), 
	vprintf, 
	(
	param0, 
	param1
	);
	ld.param.b32 	%r128, [retval0];
	} // callseq 2
	ret;
$L__BB0_77:
	mov.b32 	%r141, 1;
	st.local.u32 	[%rd10], %r141;
	mov.u64 	%rd87, $str$1;
	cvta.global.u64 	%rd88, %rd87;
	{ // callseq 0, 0
	.param .b64 param0;
	st.param.b64 	[param0], %rd88;
	.param .b64 param1;
	st.param.b64 	[param1], %rd23;
	.param .b32 retval0;
	call.uni (retval0), 
	vprintf, 
	(
	param0, 
	param1
	);
	ld.param.b32 	%r121, [retval0];
	} // callseq 0
	mul.wide.u32 	%rd90, %r137, 4;
	add.s64 	%rd91, %rd1, %rd90;
	st.global.u32 	[%rd91], %r141;
	bra.uni 	$L__BB0_76;

}
	// .globl	_Z3calPA3_dS0_S0_i
.visible .entry _Z3calPA3_dS0_S0_i(
	.param .u64 .ptr .align 1 _Z3calPA3_dS0_S0_i_param_0,
	.param .u64 .ptr .align 1 _Z3calPA3_dS0_S0_i_param_1,
	.param .u64 .ptr .align 1 _Z3calPA3_dS0_S0_i_param_2,
	.param .u32 _Z3calPA3_dS0_S0_i_param_3
)
{
	.reg .pred 	%p<8>;
	.reg .b32 	%r<3>;
	.reg .b64 	%rd<9>;
	.reg .b64 	%fd<19>;

	ld.param.u64 	%rd5, [_Z3calPA3_dS0_S0_i_param_0];
	ld.param.u64 	%rd6, [_Z3calPA3_dS0_S0_i_param_1];
	ld.param.u64 	%rd4, [_Z3calPA3_dS0_S0_i_param_2];
	ld.param.u32 	%r2, [_Z3calPA3_dS0_S0_i_param_3];
	cvta.to.global.u64 	%rd1, %rd6;
	cvta.to.global.u64 	%rd2, %rd5;
	mov.u32 	%r1, %ctaid.x;
	setp.ge.s32 	%p1, %r1, %r2;
	@%p1 bra 	$L__BB1_13;
	cvta.to.global.u64 	%rd7, %rd4;
	mul.wide.u32 	%rd8, %r1, 24;
	add.s64 	%rd3, %rd7, %rd8;
	ld.global.f64 	%fd16, [%rd3];
	ld.global.f64 	%fd10, [%rd2];
	setp.geu.f64 	%p2, %fd16, %fd10;
	@%p2 bra 	$L__BB1_3;
	st.global.f64 	[%rd2], %fd16;
	ld.global.f64 	%fd16, [%rd3];
$L__BB1_3:
	ld.global.f64 	%fd11, [%rd1];
	setp.leu.f64 	%p3, %fd16, %fd11;
	@%p3 bra 	$L__BB1_5;
	st.global.f64 	[%rd1], %fd16;
$L__BB1_5:
	ld.global.f64 	%fd17, [%rd3+8];
	ld.global.f64 	%fd12, [%rd2+24];
	setp.geu.f64 	%p4, %fd17, %fd12;
	@%p4 bra 	$L__BB1_7;
	st.global.f64 	[%rd2+24], %fd17;
	ld.global.f64 	%fd17, [%rd3+8];
$L__BB1_7:
	ld.global.f64 	%fd13, [%rd1+24];
	setp.leu.f64 	%p5, %fd17, %fd13;
	@%p5 bra 	$L__BB1_9;
	st.global.f64 	[%rd1+24], %fd17;
$L__BB1_9:
	ld.global.f64 	%fd18, [%rd3+16];
	ld.global.f64 	%fd14, [%rd2+48];
	setp.geu.f64 	%p6, %fd18, %fd14;
	@%p6 bra 	$L__BB1_11;
	st.global.f64 	[%rd2+48], %fd18;
	ld.global.f64 	%fd18, [%rd3+16];
$L__BB1_11:
	ld.global.f64 	%fd15, [%rd1+48];
	setp.leu.f64 	%p7, %fd18, %fd15;
	@%p7 bra 	$L__BB1_13;
	st.global.f64 	[%rd1+48], %fd18;
$L__BB1_13:
	ret;

}


// ===== COMPILED SASS (sm_100) =====

	.target	sm_100

	.elftype	@"ET_EXEC"


//--------------------- .note.nv.tkinfo           --------------------------
	.section	.note.nv.tkinfo,"",@"SHT_NOTE"
	.sectionflags	@"SHF_NOTE_NV_TKINFO"
	.tkinfo
        /*0018*/ 	.word	0x00000002
        /*0030*/ 	.string	""
        /*0030*/ 	.string	"ptxas"
        /*0030*/ 	.string	"Cuda compilation tools, release 13.0, V13.0.88"
        /*0030*/ 	.string	"Build cuda_13.0.r13.0/compiler.36424714_0"
        /*0030*/ 	.string	"-arch sm_100 -m 64 "



//--------------------- .note.nv.cuinfo           --------------------------
	.section	.note.nv.cuinfo,"",@"SHT_NOTE"
	.sectionflags	@"SHF_NOTE_NV_CUINFO"
        /*0018*/ 	.short	0x0002
        /*001a*/ 	.short	0x0064
        /*001c*/ 	.short	0x0082
	.zero		2


//--------------------- .nv.info                  --------------------------
	.section	.nv.info,"",@"SHT_CUDA_INFO"
	.align	4


	//----- nvinfo : EIATTR_REGCOUNT
	.align		4
        /*0000*/ 	.byte	0x04, 0x2f
        /*0002*/ 	.short	(.L_4 - .L_3)
	.align		4
.L_3:
        /*0004*/ 	.word	index@(_Z10check_eachPA3_dS0_iS0_iPA3_iS0_S0_S0_S2_Pi)
        /*0008*/ 	.word	0x00000030


	//----- nvinfo : EIATTR_FRAME_SIZE
	.align		4
.L_4:
        /*000c*/ 	.byte	0x04, 0x11
        /*000e*/ 	.short	(.L_6 - .L_5)
	.align		4
.L_5:
        /*0010*/ 	.word	index@($__internal_0_$__cuda_sm20_div_rn_f64_full)
        /*0014*/ 	.word	0x00000068


	//----- nvinfo : EIATTR_FRAME_SIZE
	.align		4
.L_6:
        /*0018*/ 	.byte	0x04, 0x11
        /*001a*/ 	.short	(.L_8 - .L_7)
	.align		4
.L_7:
        /*001c*/ 	.word	index@(_Z10check_eachPA3_dS0_iS0_iPA3_iS0_S0_S0_S2_Pi)
        /*0020*/ 	.word	0x00000068


	//----- nvinfo : EIATTR_REGCOUNT
	.align		4
.L_8:
        /*0024*/ 	.byte	0x04, 0x2f
        /*0026*/ 	.short	(.L_10 - .L_9)
	.align		4
.L_9:
        /*0028*/ 	.word	index@(_Z3calPA3_dS0_S0_i)
        /*002c*/ 	.word	0x00000012


	//----- nvinfo : EIATTR_FRAME_SIZE
	.align		4
.L_10:
        /*0030*/ 	.byte	0x04, 0x11
        /*0032*/ 	.short	(.L_12 - .L_11)
	.align		4
.L_11:
        /*0034*/ 	.word	index@(_Z3calPA3_dS0_S0_i)
        /*0038*/ 	.word	0x00000000


	//----- nvinfo : EIATTR_MIN_STACK_SIZE
	.align		4
.L_12:
        /*003c*/ 	.byte	0x04, 0x12
        /*003e*/ 	.short	(.L_14 - .L_13)
	.align		4
.L_13:
        /*0040*/ 	.word	index@(_Z3calPA3_dS0_S0_i)
        /*0044*/ 	.word	0x00000000


	//----- nvinfo : EIATTR_MIN_STACK_SIZE
	.align		4
.L_14:
        /*0048*/ 	.byte	0x04, 0x12
        /*004a*/ 	.short	(.L_16 - .L_15)
	.align		4
.L_15:
        /*004c*/ 	.word	index@(_Z10check_eachPA3_dS0_iS0_iPA3_iS0_S0_S0_S2_Pi)
        /*0050*/ 	.word	0x00000068
.L_16:


//--------------------- .nv.compat                --------------------------
	.section	.nv.compat,"",@"SHT_CUDA_COMPAT_INFO"
	.align	4
        /*0000*/ 	.byte	0x02, 0x09, 0x00, 0x00, 0x02, 0x02, 0x01, 0x00, 0x02, 0x05, 0x05, 0x00, 0x03, 0x07, 0x01, 0x01
        /*0010*/ 	.byte	0x02, 0x03, 0x00, 0x00, 0x02, 0x06, 0x01, 0x00, 0x04, 0x0b, 0x08, 0x00, 0x01, 0x00, 0x00, 0x00
        /*0020*/ 	.byte	0x00, 0x00, 0x00, 0x00


//--------------------- .nv.info._Z3calPA3_dS0_S0_i --------------------------
	.section	.nv.info._Z3calPA3_dS0_S0_i,"",@"SHT_CUDA_INFO"
	.sectionflags	@""
	.align	4


	//----- nvinfo : EIATTR_CUDA_API_VERSION
	.align		4
        /*0000*/ 	.byte	0x04, 0x37
        /*0002*/ 	.short	(.L_18 - .L_17)
.L_17:
        /*0004*/ 	.word	0x00000082


	//----- nvinfo : EIATTR_KPARAM_INFO
	.align		4
.L_18:
        /*0008*/ 	.byte	0x04, 0x17
        /*000a*/ 	.short	(.L_20 - .L_19)
.L_19:
        /*000c*/ 	.word	0x00000000
        /*0010*/ 	.short	0x0003
        /*0012*/ 	.short	0x0018
        /*0014*/ 	.byte	0x00, 0xf0, 0x11, 0x00


	//----- nvinfo : EIATTR_KPARAM_INFO
	.align		4
.L_20:
        /*0018*/ 	.byte	0x04, 0x17
        /*001a*/ 	.short	(.L_22 - .L_21)
.L_21:
        /*001c*/ 	.word	0x00000000
        /*0020*/ 	.short	0x0002
        /*0022*/ 	.short	0x0010
        /*0024*/ 	.byte	0x00, 0xf5, 0x21, 0x00


	//----- nvinfo : EIATTR_KPARAM_INFO
	.align		4
.L_22:
        /*0028*/ 	.byte	0x04, 0x17
        /*002a*/ 	.short	(.L_24 - .L_23)
.L_23:
        /*002c*/ 	.word	0x00000000
        /*0030*/ 	.short	0x0001
        /*0032*/ 	.short	0x0008
        /*0034*/ 	.byte	0x00, 0xf5, 0x21, 0x00


	//----- nvinfo : EIATTR_KPARAM_INFO
	.align		4
.L_24:
        /*0038*/ 	.byte	0x04, 0x17
        /*003a*/ 	.short	(.L_26 - .L_25)
.L_25:
        /*003c*/ 	.word	0x00000000
        /*0040*/ 	.short	0x0000
        /*0042*/ 	.short	0x0000
        /*0044*/ 	.byte	0x00, 0xf5, 0x21, 0x00


	//----- nvinfo : EIATTR_SPARSE_MMA_MASK
	.align		4
.L_26:
        /*0048*/ 	.byte	0x03, 0x50
        /*004a*/ 	.short	0x0000


	//----- nvinfo : EIATTR_MAXREG_COUNT
	.align		4
        /*004c*/ 	.byte	0x03, 0x1b
        /*004e*/ 	.short	0x00ff


	//----- nvinfo : EIATTR_MERCURY_ISA_VERSION
	.align		4
        /*0050*/ 	.byte	0x03, 0x5f
        /*0052*/ 	.short	0x0101


	//----- nvinfo : EIATTR_VRC_CTA_INIT_COUNT
	.align		4
        /*0054*/ 	.byte	0x02, 0x4a
	.zero		1
	.zero		1


	//----- nvinfo : EIATTR_EXIT_INSTR_OFFSETS
	.align		4
        /*0058*/ 	.byte	0x04, 0x1c
        /*005a*/ 	.short	(.L_28 - .L_27)


	//   ....[0]....
.L_27:
        /*005c*/ 	.word	0x00000040


	//   ....[1]....
        /*0060*/ 	.word	0x00000210


	//   ....[2]....
        /*0064*/ 	.word	0x00000230


	//----- nvinfo : EIATTR_CBANK_PARAM_SIZE
	.align		4
.L_28:
        /*0068*/ 	.byte	0x03, 0x19
        /*006a*/ 	.short	0x001c


	//----- nvinfo : EIATTR_PARAM_CBANK
	.align		4
        /*006c*/ 	.byte	0x04, 0x0a
        /*006e*/ 	.short	(.L_30 - .L_29)
	.align		4
.L_29:
        /*0070*/ 	.word	index@(.nv.constant0._Z3calPA3_dS0_S0_i)
        /*0074*/ 	.short	0x0380
        /*0076*/ 	.short	0x001c


	//----- nvinfo : EIATTR_SW_WAR
	.align		4
.L_30:
        /*0078*/ 	.byte	0x04, 0x36
        /*007a*/ 	.short	(.L_32 - .L_31)
.L_31:
        /*007c*/ 	.word	0x00000008
.L_32:


//--------------------- .nv.info._Z10check_eachPA3_dS0_iS0_iPA3_iS0_S0_S0_S2_Pi --------------------------
	.section	.nv.info._Z10check_eachPA3_dS0_iS0_iPA3_iS0_S0_S0_S2_Pi,"",@"SHT_CUDA_INFO"
	.sectionflags	@""
	.align	4


	//----- nvinfo : EIATTR_CUDA_API_VERSION
	.align		4
        /*0000*/ 	.byte	0x04, 0x37
        /*0002*/ 	.short	(.L_34 - .L_33)
.L_33:
        /*0004*/ 	.word	0x00000082


	//----- nvinfo : EIATTR_KPARAM_INFO
	.align		4
.L_34:
        /*0008*/ 	.byte	0x04, 0x17
        /*000a*/ 	.short	(.L_36 - .L_35)
.L_35:
        /*000c*/ 	.word	0x00000000
        /*0010*/ 	.short	0x000a
        /*0012*/ 	.short	0x0050
        /*0014*/ 	.byte	0x00, 0xf5, 0x21, 0x00


	//----- nvinfo : EIATTR_KPARAM_INFO
	.align		4
.L_36:
        /*0018*/ 	.byte	0x04, 0x17
        /*001a*/ 	.short	(.L_38 - .L_37)
.L_37:
        /*001c*/ 	.word	0x00000000
        /*0020*/ 	.short	0x0009
        /*0022*/ 	.short	0x0048
        /*0024*/ 	.byte	0x00, 0xf5, 0x21, 0x00


	//----- nvinfo : EIATTR_KPARAM_INFO
	.align		4
.L_38:
        /*0028*/ 	.byte	0x04, 0x17
        /*002a*/ 	.short	(.L_40 - .L_39)
.L_39:
        /*002c*/ 	.word	0x00000000
        /*0030*/ 	.short	0x0008
        /*0032*/ 	.short	0x0040
        /*0034*/ 	.byte	0x00, 0xf5, 0x21, 0x00


	//----- nvinfo : EIATTR_KPARAM_INFO
	.align		4
.L_40:
        /*0038*/ 	.byte	0x04, 0x17
        /*003a*/ 	.short	(.L_42 - .L_41)
.L_41:
        /*003c*/ 	.word	0x00000000
        /*0040*/ 	.short	0x0007
        /*0042*/ 	.short	0x0038
        /*0044*/ 	.byte	0x00, 0xf5, 0x21, 0x00


	//----- nvinfo : EIATTR_KPARAM_INFO
	.align		4
.L_42:
        /*0048*/ 	.byte	0x04, 0x17
        /*004a*/ 	.short	(.L_44 - .L_43)
.L_43:
        /*004c*/ 	.word	0x00000000
        /*0050*/ 	.short	0x0006
        /*0052*/ 	.short	0x0030
        /*0054*/ 	.byte	0x00, 0xf5, 0x21, 0x00


	//----- nvinfo : EIATTR_KPARAM_INFO
	.align		4
.L_44:
        /*0058*/ 	.byte	0x04, 0x17
        /*005a*/ 	.short	(.L_46 - .L_45)
.L_45:
        /*005c*/ 	.word	0x00000000
        /*0060*/ 	.short	0x0005
        /*0062*/ 	.short	0x0028
        /*0064*/ 	.byte	0x00, 0xf5, 0x21, 0x00


	//----- nvinfo : EIATTR_KPARAM_INFO
	.align		4
.L_46:
        /*0068*/ 	.byte	0x04, 0x17
        /*006a*/ 	.short	(.L_48 - .L_47)
.L_47:
        /*006c*/ 	.word	0x00000000
        /*0070*/ 	.short	0x0004
        /*0072*/ 	.short	0x0020
        /*0074*/ 	.byte	0x00, 0xf0, 0x11, 0x00


	//----- nvinfo : EIATTR_KPARAM_INFO
	.align		4
.L_48:
        /*0078*/ 	.byte	0x04, 0x17
        /*007a*/ 	.short	(.L_50 - .L_49)
.L_49:
        /*007c*/ 	.word	0x00000000
        /*0080*/ 	.short	0x0003
        /*0082*/ 	.short	0x0018
        /*0084*/ 	.byte	0x00, 0xf5, 0x21, 0x00


	//----- nvinfo : EIATTR_KPARAM_INFO
	.align		4
.L_50:
        /*0088*/ 	.byte	0x04, 0x17
        /*008a*/ 	.short	(.L_52 - .L_51)
.L_51:
        /*008c*/ 	.word	0x00000000
        /*0090*/ 	.short	0x0002
        /*0092*/ 	.short	0x0010
        /*0094*/ 	.byte	0x00, 0xf0, 0x11, 0x00


	//----- nvinfo : EIATTR_KPARAM_INFO
	.align		4
.L_52:
        /*0098*/ 	.byte	0x04, 0x17
        /*009a*/ 	.short	(.L_54 - .L_53)
.L_53:
        /*009c*/ 	.word	0x00000000
        /*00a0*/ 	.short	0x0001
        /*00a2*/ 	.short	0x0008
        /*00a4*/ 	.byte	0x00, 0xf5, 0x21, 0x00


	//----- nvinfo : EIATTR_KPARAM_INFO
	.align		4
.L_54:
        /*00a8*/ 	.byte	0x04, 0x17
        /*00aa*/ 	.short	(.L_56 - .L_55)
.L_55:
        /*00ac*/ 	.word	0x00000000
        /*00b0*/ 	.short	0x0000
        /*00b2*/ 	.short	0x0000
        /*00b4*/ 	.byte	0x00, 0xf5, 0x21, 0x00


	//----- nvinfo : EIATTR_SPARSE_MMA_MASK
	.align		4
.L_56:
        /*00b8*/ 	.byte	0x03, 0x50
        /*00ba*/ 	.short	0x0000


	//----- nvinfo : EIATTR_MAXREG_COUNT
	.align		4
        /*00bc*/ 	.byte	0x03, 0x1b
        /*00be*/ 	.short	0x00ff


	//----- nvinfo : EIATTR_NUM_BARRIERS
	.align		4
        /*00c0*/ 	.byte	0x02, 0x4c
        /*00c2*/ 	.byte	0x01
	.zero		1


	//----- nvinfo : EIATTR_EXTERNS
	.align		4
        /*00c4*/ 	.byte	0x04, 0x0f
        /*00c6*/ 	.short	(.L_58 - .L_57)


	//   ....[0]....
	.align		4
.L_57:
        /*00c8*/ 	.word	index@(vprintf)


	//----- nvinfo : EIATTR_MERCURY_ISA_VERSION
	.align		4
.L_58:
        /*00cc*/ 	.byte	0x03, 0x5f
        /*00ce*/ 	.short	0x0101


	//----- nvinfo : EIATTR_VRC_CTA_INIT_COUNT
	.align		4
        /*00d0*/ 	.byte	0x02, 0x4a
	.zero		1
	.zero		1


	//----- nvinfo : EIATTR_SYSCALL_OFFSETS
	.align		4
        /*00d4*/ 	.byte	0x04, 0x46
        /*00d6*/ 	.short	(.L_60 - .L_59)


	//   ....[0]....
.L_59:
        /*00d8*/ 	.word	0x00001f50


	//   ....[1]....
        /*00dc*/ 	.word	0x00002040


	//   ....[2]....
        /*00e0*/ 	.word	0x00002920


	//----- nvinfo : EIATTR_EXIT_INSTR_OFFSETS
	.align		4
.L_60:
        /*00e4*/ 	.byte	0x04, 0x1c
        /*00e6*/ 	.short	(.L_62 - .L_61)


	//   ....[0]....
.L_61:
        /*00e8*/ 	.word	0x00002930


	//----- nvinfo : EIATTR_CRS_STACK_SIZE
	.align		4
.L_62:
        /*00ec*/ 	.byte	0x04, 0x1e
        /*00ee*/ 	.short	(.L_64 - .L_63)
.L_63:
        /*00f0*/ 	.word	0x00000000


	//----- nvinfo : EIATTR_CBANK_PARAM_SIZE
	.align		4
.L_64:
        /*00f4*/ 	.byte	0x03, 0x19
        /*00f6*/ 	.short	0x0058


	//----- nvinfo : EIATTR_PARAM_CBANK
	.align		4
        /*00f8*/ 	.byte	0x04, 0x0a
        /*00fa*/ 	.short	(.L_66 - .L_65)
	.align		4
.L_65:
        /*00fc*/ 	.word	index@(.nv.constant0._Z10check_eachPA3_dS0_iS0_iPA3_iS0_S0_S0_S2_Pi)
        /*0100*/ 	.short	0x0380
        /*0102*/ 	.short	0x0058


	//----- nvinfo : EIATTR_SW_WAR
	.align		4
.L_66:
        /*0104*/ 	.byte	0x04, 0x36
        /*0106*/ 	.short	(.L_68 - .L_67)
.L_67:
        /*0108*/ 	.word	0x00000008
.L_68:


//--------------------- .nv.callgraph             --------------------------
	.section	.nv.callgraph,"",@"SHT_CUDA_CALLGRAPH"
	.align	4
	.sectionentsize	8
	.align		4
        /*0000*/ 	.word	0x00000000
	.align		4
        /*0004*/ 	.word	0xffffffff
	.align		4
        /*0008*/ 	.word	index@(_Z10check_eachPA3_dS0_iS0_iPA3_iS0_S0_S0_S2_Pi)
	.align		4
        /*000c*/ 	.word	index@(vprintf)
	.align		4
        /*0010*/ 	.word	0x00000000
	.align		4
        /*0014*/ 	.word	0xfffffffe
	.align		4
        /*0018*/ 	.word	0x00000000
	.align		4
        /*001c*/ 	.word	0xfffffffd
	.align		4
        /*0020*/ 	.word	0x00000000
	.align		4
        /*0024*/ 	.word	0xfffffffc


//--------------------- .nv.constant4             --------------------------
	.section	.nv.constant4,"a",@progbits
	.align	8
	.align		8
.nv.constant4:
        /*0000*/ 	.dword	$str
	.align		8
        /*0008*/ 	.dword	$str$1
	.align		8
        /*0010*/ 	.dword	$str$2
	.align		8
        /*0018*/ 	.dword	vprintf


//--------------------- .text._Z3calPA3_dS0_S0_i  --------------------------
	.section	.text._Z3calPA3_dS0_S0_i,"ax",@progbits
	.align	128
        .global         _Z3calPA3_dS0_S0_i
        .type           _Z3calPA3_dS0_S0_i,@function
        .size           _Z3calPA3_dS0_S0_i,(.L_x_37 - _Z3calPA3_dS0_S0_i)
        .other          _Z3calPA3_dS0_S0_i,@"STO_CUDA_ENTRY STV_DEFAULT"
_Z3calPA3_dS0_S0_i:
.text._Z3calPA3_dS0_S0_i:
[----:B------:R-:W-:Y:S01]  /*0000*/  LDC R1, c[0x0][0x37c] ;  /* 0x0000df00ff017b82 */ /* 0x000fe20000000800 */
[----:B------:R-:W0:Y:S01]  /*0010*/  S2R R7, SR_CTAID.X ;  /* 0x0000000000077919 */ /* 0x000e220000002500 */
[----:B------:R-:W0:Y:S02]  /*0020*/  LDCU UR4, c[0x0][0x398] ;  /* 0x00007300ff0477ac */ /* 0x000e240008000800 */
[----:B0-----:R-:W-:-:S13]  /*0030*/  ISETP.GE.AND P0, PT, R7, UR4, PT ;  /* 0x0000000407007c0c */ /* 0x001fda000bf06270 */
[----:B------:R-:W-:Y:S05]  /*0040*/  @P0 EXIT ;  /* 0x000000000000094d */ /* 0x000fea0003800000 */
[----:B------:R-:W0:Y:S01]  /*0050*/  LDC.64 R2, c[0x0][0x390] ;  /* 0x0000e400ff027b82 */ /* 0x000e220000000a00 */
[----:B------:R-:W1:Y:S07]  /*0060*/  LDCU.64 UR4, c[0x0][0x358] ;  /* 0x00006b00ff0477ac */ /* 0x000e6e0008000a00 */
[----:B------:R-:W2:Y:S01]  /*0070*/  LDC.64 R4, c[0x0][0x380] ;  /* 0x0000e000ff047b82 */ /* 0x000ea20000000a00 */
[----:B0-----:R-:W-:-:S05]  /*0080*/  IMAD.WIDE.U32 R2, R7, 0x18, R2 ;  /* 0x0000001807027825 */ /* 0x001fca00078e0002 */
[----:B-1----:R-:W3:Y:S04]  /*0090*/  LDG.E.64 R8, desc[UR4][R2.64] ;  /* 0x0000000402087981 */ /* 0x002ee8000c1e1b00 */
[----:B--2---:R-:W3:Y:S01]  /*00a0*/  LDG.E.64 R6, desc[UR4][R4.64] ;  /* 0x0000000404067981 */ /* 0x004ee2000c1e1b00 */
[----:B------:R-:W0:Y:S01]  /*00b0*/  LDC.64 R10, c[0x0][0x388] ;  /* 0x0000e200ff0a7b82 */ /* 0x000e220000000a00 */
[----:B---3--:R-:W-:-:S14]  /*00c0*/  DSETP.GEU.AND P0, PT, R8, R6, PT ;  /* 0x000000060800722a */ /* 0x008fdc0003f0e000 */
[----:B------:R1:W-:Y:S04]  /*00d0*/  @!P0 STG.E.64 desc[UR4][R4.64], R8 ;  /* 0x0000000804008986 */ /* 0x0003e8000c101b04 */
[----:B0-----:R-:W2:Y:S04]  /*00e0*/  LDG.E.64 R6, desc[UR4][R10.64] ;  /* 0x000000040a067981 */ /* 0x001ea8000c1e1b00 */
[----:B-1----:R-:W2:Y:S02]  /*00f0*/  @!P0 LDG.E.64 R8, desc[UR4][R2.64] ;  /* 0x0000000402088981 */ /* 0x002ea4000c1e1b00 */
[----:B--2---:R-:W-:-:S14]  /*0100*/  DSETP.GT.AND P0, PT, R8, R6, PT ;  /* 0x000000060800722a */ /* 0x004fdc0003f04000 */
[----:B------:R-:W-:Y:S04]  /*0110*/  @P0 STG.E.64 desc[UR4][R10.64], R8 ;  /* 0x000000080a000986 */ /* 0x000fe8000c101b04 */
[----:B------:R-:W2:Y:S04]  /*0120*/  LDG.E.64 R12, desc[UR4][R2.64+0x8] ;  /* 0x00000804020c7981 */ /* 0x000ea8000c1e1b00 */
[----:B------:R-:W2:Y:S02]  /*0130*/  LDG.E.64 R6, desc[UR4][R4.64+0x18] ;  /* 0x0000180404067981 */ /* 0x000ea4000c1e1b00 */
[----:B--2---:R-:W-:-:S14]  /*0140*/  DSETP.GEU.AND P0, PT, R12, R6, PT ;  /* 0x000000060c00722a */ /* 0x004fdc0003f0e000 */
[----:B------:R0:W-:Y:S04]  /*0150*/  @!P0 STG.E.64 desc[UR4][R4.64+0x18], R12 ;  /* 0x0000180c04008986 */ /* 0x0001e8000c101b04 */
[----:B------:R-:W2:Y:S04]  /*0160*/  LDG.E.64 R6, desc[UR4][R10.64+0x18] ;  /* 0x000018040a067981 */ /* 0x000ea8000c1e1b00 */
[----:B0-----:R-:W2:Y:S02]  /*0170*/  @!P0 LDG.E.64 R12, desc[UR4][R2.64+0x8] ;  /* 0x00000804020c8981 */ /* 0x001ea4000c1e1b00 */
        /* <DEDUP_REMOVED lines=9> */
[----:B------:R-:W-:Y:S05]  /*0210*/  @!P0 EXIT ;  /* 0x000000000000894d */ /* 0x000fea0003800000 */
[----:B------:R-:W-:Y:S01]  /*0220*/  STG.E.64 desc[UR4][R10.64+0x30], R14 ;  /* 0x0000300e0a007986 */ /* 0x000fe2000c101b04 */
[----:B------:R-:W-:Y:S05]  /*0230*/  EXIT ;  /* 0x000000000000794d */ /* 0x000fea0003800000 */
.L_x_0:
[----:B------:R-:W-:-:S00]  /*0240*/  BRA `(.L_x_0) ;  /* 0xfffffffc00fc7947 */ /* 0x000fc0000383ffff */
[----:B------:R-:W-:-:S00]  /*0250*/  NOP ;  /* 0x0000000000007918 */ /* 0x000fc00000000000 */
        /* <DEDUP_REMOVED lines=10> */
.L_x_37:


//--------------------- .text._Z10check_eachPA3_dS0_iS0_iPA3_iS0_S0_S0_S2_Pi --------------------------
	.section	.text._Z10check_eachPA3_dS0_iS0_iPA3_iS0_S0_S0_S2_Pi,"ax",@progbits
	.align	128
        .global         _Z10check_eachPA3_dS0_iS0_iPA3_iS0_S0_S0_S2_Pi
        .type           _Z10check_eachPA3_dS0_iS0_iPA3_iS0_S0_S0_S2_Pi,@function
        .size           _Z10check_eachPA3_dS0_iS0_iPA3_iS0_S0_S0_S2_Pi,(.L_x_36 - _Z10check_eachPA3_dS0_iS0_iPA3_iS0_S0_S0_S2_Pi)
        .other          _Z10check_eachPA3_dS0_iS0_iPA3_iS0_S0_S0_S2_Pi,@"STO_CUDA_ENTRY STV_DEFAULT"
_Z10check_eachPA3_dS0_iS0_iPA3_iS0_S0_S0_S2_Pi:
.text._Z10check_eachPA3_dS0_iS0_iPA3_iS0_S0_S0_S2_Pi:
[----:B------:R-:W0:Y:S08]  /*0000*/  LDC R1, c[0x0][0x37c] ;  /* 0x0000df00ff017b82 */ /* 0x000e300000000800 */
[----:B------:R-:W1:Y:S01]  /*0010*/  S2UR UR5, SR_CgaCtaId ;  /* 0x00000000000579c3 */ /* 0x000e620000008800 */
[----:B------:R-:W2:Y:S01]  /*0020*/  S2R R16, SR_CTAID.X ;  /* 0x0000000000107919 */ /* 0x000ea20000002500 */
[----:B------:R-:W-:Y:S01]  /*0030*/  UMOV UR4, 0x400 ;  /* 0x0000040000047882 */ /* 0x000fe20000000000 */
[----:B------:R-:W3:Y:S01]  /*0040*/  LDCU.64 UR36, c[0x0][0x358] ;  /* 0x00006b00ff2477ac */ /* 0x000ee20008000a00 */
[----:B0-----:R-:W-:-:S04]  /*0050*/  VIADD R1, R1, 0xffffff98 ;  /* 0xffffff9801017836 */ /* 0x001fc80000000000 */
[----:B------:R-:W2:Y:S08]  /*0060*/  LDC.64 R26, c[0x0][0x3a8] ;  /* 0x0000ea00ff1a7b82 */ /* 0x000eb00000000a00 */
[----:B------:R-:W0:Y:S01]  /*0070*/  LDC.64 R38, c[0x0][0x3b0] ;  /* 0x0000ec00ff267b82 */ /* 0x000e220000000a00 */
[----:B-1----:R-:W-:-:S09]  /*0080*/  ULEA UR4, UR5, UR4, 0x18 ;  /* 0x0000000405047291 */ /* 0x002fd2000f8ec0ff */
[----:B------:R-:W-:Y:S01]  /*0090*/  STS.U8 [UR4], RZ ;  /* 0x000000ffff007988 */ /* 0x000fe20008000004 */
[----:B--2---:R-:W-:Y:S01]  /*00a0*/  IMAD.WIDE.U32 R26, R16, 0xc, R26 ;  /* 0x0000000c101a7825 */ /* 0x004fe200078e001a */
[----:B------:R-:W-:Y:S06]  /*00b0*/  BAR.SYNC.DEFER_BLOCKING 0x0 ;  /* 0x0000000000007b1d */ /* 0x000fec0000010000 */
[----:B---3--:R-:W0:Y:S04]  /*00c0*/  LDG.E R37, desc[UR36][R26.64+0x8] ;  /* 0x000008241a257981 */ /* 0x008e28000c1e1900 */
[----:B------:R-:W2:Y:S04]  /*00d0*/  LDG.E R21, desc[UR36][R26.64] ;  /* 0x000000241a157981 */ /* 0x000ea8000c1e1900 */
[----:B------:R-:W3:Y:S01]  /*00e0*/  LDG.E R3, desc[UR36][R26.64+0x4] ;  /* 0x000004241a037981 */ /* 0x000ee2000c1e1900 */
[----:B------:R-:W1:Y:S08]  /*00f0*/  LDC.64 R44, c[0x0][0x3c0] ;  /* 0x0000f000ff2c7b82 */ /* 0x000e700000000a00 */
[----:B------:R-:W4:Y:S01]  /*0100*/  LDC.64 R10, c[0x0][0x3b8] ;  /* 0x0000ee00ff0a7b82 */ /* 0x000f220000000a00 */
[----:B-1----:R-:W5:Y:S04]  /*0110*/  LDG.E.64 R4, desc[UR36][R44.64] ;  /* 0x000000242c047981 */ /* 0x002f68000c1e1b00 */
[----:B------:R-:W5:Y:S04]  /*0120*/  LDG.E.64 R24, desc[UR36][R44.64+0x8] ;  /* 0x000008242c187981 */ /* 0x000f68000c1e1b00 */
[----:B----4-:R-:W5:Y:S04]  /*0130*/  LDG.E.64 R18, desc[UR36][R10.64] ;  /* 0x000000240a127981 */ /* 0x010f68000c1e1b00 */
[----:B------:R-:W4:Y:S04]  /*0140*/  LDG.E.64 R8, desc[UR36][R10.64+0x8] ;  /* 0x000008240a087981 */ /* 0x000f28000c1e1b00 */
[----:B------:R-:W4:Y:S04]  /*0150*/  LDG.E.64 R22, desc[UR36][R44.64+0x10] ;  /* 0x000010242c167981 */ /* 0x000f28000c1e1b00 */
[----:B------:R-:W4:Y:S01]  /*0160*/  LDG.E.64 R10, desc[UR36][R10.64+0x10] ;  /* 0x000010240a0a7981 */ /* 0x000f22000c1e1b00 */
[----:B0-----:R-:W-:-:S04]  /*0170*/  IMAD.WIDE R36, R37, 0x18, R38 ;  /* 0x0000001825247825 */ /* 0x001fc800078e0226 */
[--C-:B--2---:R-:W-:Y:S01]  /*0180*/  IMAD.WIDE R20, R21, 0x18, R38.reuse ;  /* 0x0000001815147825 */ /* 0x104fe200078e0226 */
[----:B------:R-:W2:Y:S03]  /*0190*/  LDG.E.64 R14, desc[UR36][R36.64+0x8] ;  /* 0x00000824240e7981 */ /* 0x000ea6000c1e1b00 */
[----:B---3--:R-:W-:Y:S01]  /*01a0*/  IMAD.WIDE R38, R3, 0x18, R38 ;  /* 0x0000001803267825 */ /* 0x008fe200078e0226 */
[----:B------:R-:W2:Y:S04]  /*01b0*/  LDG.E.64 R6, desc[UR36][R20.64+0x8] ;  /* 0x0000082414067981 */ /* 0x000ea8000c1e1b00 */
[----:B------:R-:W3:Y:S04]  /*01c0*/  LDG.E.64 R2, desc[UR36][R20.64+0x10] ;  /* 0x0000102414027981 */ /* 0x000ee8000c1e1b00 */
[----:B------:R-:W3:Y:S04]  /*01d0*/  LDG.E.64 R40, desc[UR36][R38.64+0x10] ;  /* 0x0000102426287981 */ /* 0x000ee8000c1e1b00 */
[----:B------:R3:W2:Y:S04]  /*01e0*/  LDG.E.64 R12, desc[UR36][R20.64] ;  /* 0x00000024140c7981 */ /* 0x0006a8000c1e1b00 */
[----:B------:R-:W2:Y:S04]  /*01f0*/  LDG.E.64 R30, desc[UR36][R38.64] ;  /* 0x00000024261e7981 */ /* 0x000ea8000c1e1b00 */
[----:B------:R0:W2:Y:S04]  /*0200*/  LDG.E.64 R34, desc[UR36][R38.64+0x8] ;  /* 0x0000082426227981 */ /* 0x0000a8000c1e1b00 */
[----:B------:R-:W2:Y:S04]  /*0210*/  LDG.E.64 R32, desc[UR36][R36.64+0x10] ;  /* 0x0000102424207981 */ /* 0x000ea8000c1e1b00 */
[----:B------:R-:W2:Y:S01]  /*0220*/  LDG.E.64 R28, desc[UR36][R36.64] ;  /* 0x00000024241c7981 */ /* 0x000ea2000c1e1b00 */
[----:B-----5:R-:W-:-:S02]  /*0230*/  DADD R18, -R4, R18 ;  /* 0x0000000004127229 */ /* 0x020fc40000000112 */
[----:B----4-:R-:W-:Y:S01]  /*0240*/  DADD R8, -R24, R8 ;  /* 0x0000000018087229 */ /* 0x010fe20000000108 */
[----:B------:R-:W-:Y:S01]  /*0250*/  IMAD.MOV.U32 R0, RZ, RZ, RZ ;  /* 0x000000ffff007224 */ /* 0x000fe200078e00ff */
[----:B------:R-:W-:Y:S01]  /*0260*/  DADD R10, -R22, R10 ;  /* 0x00000000160a7229 */ /* 0x000fe2000000010a */
[----:B------:R-:W1:Y:S01]  /*0270*/  LDCU UR4, c[0x0][0x2fc] ;  /* 0x00005f80ff0477ac */ /* 0x000e620008000800 */
[----:B---3--:R-:W-:Y:S02]  /*0280*/  DADD R20, -R2, R40 ;  /* 0x0000000002147229 */ /* 0x008fe40000000128 */
[----:B--2---:R-:W-:Y:S02]  /*0290*/  DADD R40, -R6, R14 ;  /* 0x0000000006287229 */ /* 0x004fe4000000010e */
[----:B------:R-:W-:-:S06]  /*02a0*/  DADD R42, R30, -R12 ;  /* 0x000000001e2a7229 */ /* 0x000fcc000000080c */
[----:B0-----:R-:W-:Y:S02]  /*02b0*/  DMUL R38, R20, R40 ;  /* 0x0000002814267228 */ /* 0x001fe40000000000 */
[----:B------:R-:W-:Y:S02]  /*02c0*/  DADD R30, R34, -R6 ;  /* 0x00000000221e7229 */ /* 0x000fe40000000806 */
[----:B------:R-:W-:Y:S02]  /*02d0*/  DADD R34, R32, -R2 ;  /* 0x0000000020227229 */ /* 0x000fe40000000802 */
[----:B------:R-:W-:Y:S02]  /*02e0*/  DMUL R32, R40, R42 ;  /* 0x0000002a28207228 */ /* 0x000fe40000000000 */
[----:B------:R-:W-:-:S04]  /*02f0*/  DADD R14, -R2, R14 ;  /* 0x00000000020e7229 */ /* 0x000fc8000000010e */
[----:B------:R-:W-:-:S04]  /*0300*/  DFMA R34, R34, R30, -R38 ;  /* 0x0000001e2222722b */ /* 0x000fc80000000826 */
[----:B------:R-:W-:Y:S02]  /*0310*/  DFMA R20, R20, R14, -R32 ;  /* 0x0000000e1414722b */ /* 0x000fe40000000820 */
[----:B------:R-:W-:Y:S02]  /*0320*/  DADD R14, -R12, R28 ;  /* 0x000000000c0e7229 */ /* 0x000fe4000000011c */
[C---:B------:R-:W-:Y:S02]  /*0330*/  DFMA R12, R34.reuse, R12, RZ ;  /* 0x0000000c220c722b */ /* 0x040fe400000000ff */
[----:B------:R-:W-:Y:S02]  /*0340*/  DFMA R18, R34, R18, RZ ;  /* 0x000000122212722b */ /* 0x000fe400000000ff */
[----:B------:R-:W-:Y:S02]  /*0350*/  DSETP.MAX.AND P0, P1, RZ, |R34|, PT ;  /* 0x40000022ff00722a */ /* 0x000fe4000390f000 */
[----:B------:R-:W-:-:S02]  /*0360*/  DFMA R14, -R30, R14, R32 ;  /* 0x0000000e1e0e722b */ /* 0x000fc40000000120 */
[----:B------:R-:W-:Y:S02]  /*0370*/  DFMA R12, R6, R20, R12 ;  /* 0x00000014060c722b */ /* 0x000fe4000000000c */
[----:B------:R-:W-:Y:S02]  /*0380*/  DFMA R8, R20, R8, R18 ;  /* 0x000000081408722b */ /* 0x000fe40000000012 */
[----:B------:R-:W-:Y:S01]  /*0390*/  DFMA R6, R34, R4, RZ ;  /* 0x000000042206722b */ /* 0x000fe200000000ff */
[----:B------:R-:W0:Y:S03]  /*03a0*/  LDC R18, c[0x0][0x2f8] ;  /* 0x0000be00ff127b82 */ /* 0x000e260000000800 */
[----:B------:R-:W-:Y:S02]  /*03b0*/  DFMA R36, R2, R14, R12 ;  /* 0x0000000e0224722b */ /* 0x000fe4000000000c */
[----:B------:R-:W-:Y:S01]  /*03c0*/  DFMA R38, R14, R10, R8 ;  /* 0x0000000a0e26722b */ /* 0x000fe20000000008 */
[----:B------:R-:W-:Y:S01]  /*03d0*/  IMAD.MOV.U32 R13, RZ, RZ, R34 ;  /* 0x000000ffff0d7224 */ /* 0x000fe200078e0022 */
[----:B------:R-:W-:Y:S01]  /*03e0*/  DFMA R6, R20, R24, R6 ;  /* 0x000000181406722b */ /* 0x000fe20000000006 */
[----:B------:R-:W-:Y:S01]  /*03f0*/  FSEL R9, R0, |R35|, P0 ;  /* 0x4000002300097208 */ /* 0x000fe20000000000 */
[----:B------:R-:W-:Y:S01]  /*0400*/  IMAD.MOV.U32 R12, RZ, RZ, RZ ;  /* 0x000000ffff0c7224 */ /* 0x000fe200078e00ff */
[----:B------:R-:W-:Y:S01]  /*0410*/  @P1 LOP3.LUT R9, R35, 0x80000, RZ, 0xfc, !PT ;  /* 0x0008000023091812 */ /* 0x000fe200078efcff */
[----:B------:R-:W-:-:S03]  /*0420*/  DADD R2, -RZ, |R20| ;  /* 0x00000000ff027229 */ /* 0x000fc60000000514 */
[----:B------:R-:W-:Y:S01]  /*0430*/  SEL R12, R12, R13, P0 ;  /* 0x0000000d0c0c7207 */ /* 0x000fe20000000000 */
[----:B------:R-:W-:Y:S01]  /*0440*/  IMAD.MOV.U32 R13, RZ, RZ, R9 ;  /* 0x000000ffff0d7224 */ /* 0x000fe200078e0009 */
[----:B------:R-:W-:Y:S02]  /*0450*/  DFMA R6, R14, R22, R6 ;  /* 0x000000160e06722b */ /* 0x000fe40000000006 */
[----:B------:R-:W-:-:S03]  /*0460*/  DSETP.NEU.AND P2, PT, R38, RZ, PT ;  /* 0x000000ff2600722a */ /* 0x000fc60003f4d000 */
[----:B------:R-:W-:-:S03]  /*0470*/  DSETP.GT.AND P0, PT, |R20|, R12, PT ;  /* 0x0000000c1400722a */ /* 0x000fc60003f04200 */
[----:B------:R-:W-:-:S03]  /*0480*/  DADD R36, R36, -R6 ;  /* 0x0000000024247229 */ /* 0x000fc60000000806 */
[----:B------:R-:W-:Y:S02]  /*0490*/  FSEL R10, R2, R12, P0 ;  /* 0x0000000c020a7208 */ /* 0x000fe40000000000 */
[----:B------:R-:W-:Y:S02]  /*04a0*/  FSEL R11, R3, R13, P0 ;  /* 0x0000000d030b7208 */ /* 0x000fe40000000000 */
[----:B0-----:R-:W-:Y:S01]  /*04b0*/  IADD3 R18, P4, P5, R1, 0x60, R18 ;  /* 0x0000006001127810 */ /* 0x001fe20007d9e012 */
[----:B------:R-:W-:Y:S01]  /*04c0*/  @!P2 DSETP.NEU.AND P3, PT, R36, RZ, PT ;  /* 0x000000ff2400a22a */ /* 0x000fe20003f6d000 */
[----:B------:R-:W-:Y:S02]  /*04d0*/  SEL R3, RZ, 0x1, !P0 ;  /* 0x00000001ff037807 */ /* 0x000fe40004000000 */
[----:B------:R-:W-:Y:S01]  /*04e0*/  DSETP.GT.AND P1, PT, |R14|, R10, PT ;  /* 0x0000000a0e00722a */ /* 0x000fe20003f24200 */
[----:B-1----:R-:W-:Y:S02]  /*04f0*/  IADD3.X R2, PT, PT, RZ, UR4, RZ, P4, P5 ;  /* 0x00000004ff027c10 */ /* 0x002fe4000a7ea4ff */
[----:B------:R-:W-:-:S03]  /*0500*/  @!P2 SEL R17, RZ, 0xa, P3 ;  /* 0x0000000aff11a807 */ /* 0x000fc60001800000 */
[----:B------:R-:W-:Y:S01]  /*0510*/  SEL R3, R3, 0x2, !P1 ;  /* 0x0000000203037807 */ /* 0x000fe20004800000 */
[----:B------:R-:W-:Y:S07]  /*0520*/  @!P2 BRA `(.L_x_1) ;  /* 0x000000000068a947 */ /* 0x000fee0003800000 */
[----:B------:R-:W0:Y:S01]  /*0530*/  MUFU.RCP64H R7, R39 ;  /* 0x0000002700077308 */ /* 0x000e220000001800 */
[----:B------:R-:W-:Y:S01]  /*0540*/  IMAD.MOV.U32 R6, RZ, RZ, 0x1 ;  /* 0x00000001ff067424 */ /* 0x000fe200078e00ff */
[----:B------:R-:W-:-:S05]  /*0550*/  FSETP.GEU.AND P1, PT, |R37|, 6.5827683646048100446e-37, PT ;  /* 0x036000002500780b */ /* 0x000fca0003f2e200 */
[----:B0-----:R-:W-:-:S08]  /*0560*/  DFMA R8, -R38, R6, 1 ;  /* 0x3ff000002608742b */ /* 0x001fd00000000106 */
[----:B------:R-:W-:-:S08]  /*0570*/  DFMA R8, R8, R8, R8 ;  /* 0x000000080808722b */ /* 0x000fd00000000008 */
[----:B------:R-:W-:-:S08]  /*0580*/  DFMA R8, R6, R8, R6 ;  /* 0x000000080608722b */ /* 0x000fd00000000006 */
[----:B------:R-:W-:-:S08]  /*0590*/  DFMA R6, -R38, R8, 1 ;  /* 0x3ff000002606742b */ /* 0x000fd00000000108 */
[----:B------:R-:W-:-:S08]  /*05a0*/  DFMA R6, R8, R6, R8 ;  /* 0x000000060806722b */ /* 0x000fd00000000008 */
[----:B------:R-:W-:-:S08]  /*05b0*/  DMUL R8, R36, R6 ;  /* 0x0000000624087228 */ /* 0x000fd00000000000 */
[----:B------:R-:W-:-:S08]  /*05c0*/  DFMA R28, -R38, R8, R36 ;  /* 0x00000008261c722b */ /* 0x000fd00000000124 */
[----:B------:R-:W-:-:S10]  /*05d0*/  DFMA R6, R6, R28, R8 ;  /* 0x0000001c0606722b */ /* 0x000fd40000000008 */
[----:B------:R-:W-:-:S05]  /*05e0*/  FFMA R0, RZ, R39, R7 ;  /* 0x00000027ff007223 */ /* 0x000fca0000000007 */
[----:B------:R-:W-:-:S13]  /*05f0*/  FSETP.GT.AND P0, PT, |R0|, 1.469367938527859385e-39, PT ;  /* 0x001000000000780b */ /* 0x000fda0003f04200 */
[----:B------:R-:W-:Y:S05]  /*0600*/  @P0 BRA P1, `(.L_x_2) ;  /* 0x0000000000100947 */ /* 0x000fea0000800000 */
[----:B------:R-:W-:-:S07]  /*0610*/  MOV R0, 0x630 ;  /* 0x0000063000007802 */ /* 0x000fce0000000f00 */
[----:B------:R-:W-:Y:S05]  /*0620*/  CALL.REL.NOINC `($__internal_0_$__cuda_sm20_div_rn_f64_full) ;  /* 0x0000002000c47944 */ /* 0x000fea0003c00000 */
[----:B------:R-:W-:Y:S02]  /*0630*/  IMAD.MOV.U32 R6, RZ, RZ, R8 ;  /* 0x000000ffff067224 */ /* 0x000fe400078e0008 */
[----:B------:R-:W-:-:S07]  /*0640*/  IMAD.MOV.U32 R7, RZ, RZ, R9 ;  /* 0x000000ffff077224 */ /* 0x000fce00078e0009 */
.L_x_2:
[C---:B------:R-:W-:Y:S01]  /*0650*/  DSETP.GEU.AND P0, PT, R6.reuse, 1, PT ;  /* 0x3ff000000600742a */ /* 0x040fe20003f0e000 */
[----:B------:R-:W-:Y:S01]  /*0660*/  IMAD.MOV.U32 R17, RZ, RZ, 0x1 ;  /* 0x00000001ff117424 */ /* 0x000fe200078e00ff */
[----:B------:R-:W-:-:S14]  /*0670*/  DSETP.GT.AND P1, PT, R6, RZ, PT ;  /* 0x000000ff0600722a */ /* 0x000fdc0003f24000 */
[----:B------:R-:W-:Y:S05]  /*0680*/  @!P0 BRA P1, `(.L_x_1) ;  /* 0x0000000000108947 */ /* 0x000fea0000800000 */
[----:B------:R-:W-:Y:S01]  /*0690*/  DSETP.NEU.AND P1, PT, R36, RZ, PT ;  /* 0x000000ff2400722a */ /* 0x000fe20003f2d000 */
[----:B------:R-:W-:-:S13]  /*06a0*/  IMAD.MOV.U32 R17, RZ, RZ, 0x8 ;  /* 0x00000008ff117424 */ /* 0x000fda00078e00ff */
[----:B------:R-:W-:-:S06]  /*06b0*/  @P1 DSETP.NEU.AND P0, PT, R36, R38, PT ;  /* 0x000000262400122a */ /* 0x000fcc0003f0d000 */
[----:B------:R-:W-:-:S08]  /*06c0*/  @P1 SEL R17, RZ, 0x7, P0 ;  /* 0x00000007ff111807 */ /* 0x000fd00000000000 */
.L_x_1:
[----:B------:R-:W0:Y:S01]  /*06d0*/  LDCU UR4, c[0x0][0x3a0] ;  /* 0x00007400ff0477ac */ /* 0x000e220008000800 */
[----:B------:R-:W-:Y:S01]  /*06e0*/  BSSY.RECONVERGENT B7, `(.L_x_3) ;  /* 0x000021a000077945 */ /* 0x000fe20003800200 */
[----:B0-----:R-:W-:-:S13]  /*06f0*/  ISETP.GE.AND P0, PT, R16, UR4, PT ;  /* 0x0000000410007c0c */ /* 0x001fda000bf06270 */
[----:B------:R-:W-:Y:S05]  /*0700*/  @P0 BRA `(.L_x_4) ;  /* 0x00000020004c0947 */ /* 0x000fea0003800000 */
[----:B------:R-:W0:Y:S08]  /*0710*/  LDC.64 R8, c[0x0][0x380] ;  /* 0x0000e000ff087b82 */ /* 0x000e300000000a00 */
[----:B------:R-:W1:Y:S01]  /*0720*/  LDC.64 R28, c[0x0][0x3d0] ;  /* 0x0000f400ff1c7b82 */ /* 0x000e620000000a00 */
[----:B0-----:R-:W2:Y:S02]  /*0730*/  LDG.E.64 R6, desc[UR36][R8.64] ;  /* 0x0000002408067981 */ /* 0x001ea4000c1e1b00 */
[----:B--2---:R-:W-:Y:S01]  /*0740*/  DSETP.GTU.AND P0, PT, R6, R4, PT ;  /* 0x000000040600722a */ /* 0x004fe20003f0c000 */
[----:B-1----:R-:W-:-:S13]  /*0750*/  IMAD.WIDE.U32 R6, R16, 0x4, R28 ;  /* 0x0000000410067825 */ /* 0x002fda00078e001c */
[----:B------:R-:W-:Y:S05]  /*0760*/  @P0 BRA `(.L_x_5) ;  /* 0x0000000000400947 */ /* 0x000fea0003800000 */
[----:B------:R-:W0:Y:S02]  /*0770*/  LDC.64 R30, c[0x0][0x388] ;  /* 0x0000e200ff1e7b82 */ /* 0x000e240000000a00 */
[----:B0-----:R-:W2:Y:S02]  /*0780*/  LDG.E.64 R32, desc[UR36][R30.64] ;  /* 0x000000241e207981 */ /* 0x001ea4000c1e1b00 */
[----:B--2---:R-:W-:-:S14]  /*0790*/  DSETP.GTU.AND P0, PT, R4, R32, PT ;  /* 0x000000200400722a */ /* 0x004fdc0003f0c000 */
[----:B------:R-:W-:Y:S05]  /*07a0*/  @P0 BRA `(.L_x_5) ;  /* 0x0000000000300947 */ /* 0x000fea0003800000 */
[----:B------:R-:W2:Y:S02]  /*07b0*/  LDG.E.64 R32, desc[UR36][R8.64+0x8] ;  /* 0x0000082408207981 */ /* 0x000ea4000c1e1b00 */
        /* <DEDUP_REMOVED lines=10> */
[----:B------:R-:W-:Y:S05]  /*0860*/  @!P0 BRA `(.L_x_6) ;  /* 0x0000000000208947 */ /* 0x000fea0003800000 */
.L_x_5:
[----:B------:R-:W0:Y:S01]  /*0870*/  LDC.64 R4, c[0x0][0x3c0] ;  /* 0x0000f000ff047b82 */ /* 0x000e220000000a00 */
[----:B------:R1:W-:Y:S04]  /*0880*/  STG.E desc[UR36][R6.64], RZ ;  /* 0x000000ff06007986 */ /* 0x0003e8000c101924 */
[----:B0-----:R-:W5:Y:S03]  /*0890*/  LDG.E.64 R4, desc[UR36][R4.64] ;  /* 0x0000002404047981 */ /* 0x001f66000c1e1b00 */
[----:B------:R-:W0:Y:S01]  /*08a0*/  S2UR UR5, SR_CgaCtaId ;  /* 0x00000000000579c3 */ /* 0x000e220000008800 */
[----:B------:R-:W-:Y:S01]  /*08b0*/  UMOV UR4, 0x400 ;  /* 0x0000040000047882 */ /* 0x000fe20000000000 */
[----:B------:R-:W-:Y:S01]  /*08c0*/  IMAD.MOV.U32 R0, RZ, RZ, 0x1 ;  /* 0x00000001ff007424 */ /* 0x000fe200078e00ff */
[----:B0-----:R-:W-:-:S09]  /*08d0*/  ULEA UR4, UR5, UR4, 0x18 ;  /* 0x0000000405047291 */ /* 0x001fd2000f8ec0ff */
[----:B------:R1:W-:Y:S03]  /*08e0*/  STS.U8 [UR4], R0 ;  /* 0x00000000ff007988 */ /* 0x0003e60008000004 */
.L_x_6:
[----:B------:R-:W1:Y:S02]  /*08f0*/  LDC.64 R8, c[0x0][0x3c8] ;  /* 0x0000f200ff087b82 */ /* 0x000e640000000a00 */
[----:B-1----:R-:W2:Y:S01]  /*0900*/  LDG.E R0, desc[UR36][R8.64] ;  /* 0x0000002408007981 */ /* 0x002ea2000c1e1900 */
[----:B-----5:R-:W2:Y:S01]  /*0910*/  F2I.F64.TRUNC R23, R4 ;  /* 0x0000000400177311 */ /* 0x020ea2000030d100 */
[----:B------:R-:W-:Y:S01]  /*0920*/  BSSY.RELIABLE B6, `(.L_x_4) ;  /* 0x00001f1000067945 */ /* 0x000fe20003800100 */
[----:B--2---:R-:W-:-:S13]  /*0930*/  ISETP.GE.AND P0, PT, R23, R0, PT ;  /* 0x000000001700720c */ /* 0x004fda0003f06270 */
[----:B------:R-:W-:Y:S05]  /*0940*/  @P0 BRA `(.L_x_7) ;  /* 0x0000000000140947 */ /* 0x000fea0003800000 */
[----:B------:R-:W0:Y:S02]  /*0950*/  LDC.64 R8, c[0x0][0x3b8] ;  /* 0x0000ee00ff087b82 */ /* 0x000e240000000a00 */
[----:B0-----:R-:W2:Y:S02]  /*0960*/  LDG.E.64 R8, desc[UR36][R8.64] ;  /* 0x0000002408087981 */ /* 0x001ea4000c1e1b00 */
[----:B--2---:R-:W0:Y:S02]  /*0970*/  F2I.F64.TRUNC R19, R8 ;  /* 0x0000000800137311 */ /* 0x004e24000030d100 */
[----:B0-----:R-:W-:-:S13]  /*0980*/  ISETP.GE.AND P0, PT, R19, R0, PT ;  /* 0x000000001300720c */ /* 0x001fda0003f06270 */
[----:B------:R-:W-:Y:S05]  /*0990*/  @!P0 BRA `(.L_x_8) ;  /* 0x0000000000a08947 */ /* 0x000fea0003800000 */
.L_x_7:
[----:B------:R-:W-:-:S13]  /*09a0*/  ISETP.GT.AND P0, PT, R23, R0, PT ;  /* 0x000000001700720c */ /* 0x000fda0003f04270 */
[----:B------:R-:W-:Y:S05]  /*09b0*/  @!P0 BRA `(.L_x_9) ;  /* 0x0000000000148947 */ /* 0x000fea0003800000 */
[----:B------:R-:W0:Y:S02]  /*09c0*/  LDC.64 R8, c[0x0][0x3b8] ;  /* 0x0000ee00ff087b82 */ /* 0x000e240000000a00 */
[----:B0-----:R-:W2:Y:S02]  /*09d0*/  LDG.E.64 R8, desc[UR36][R8.64] ;  /* 0x0000002408087981 */ /* 0x001ea4000c1e1b00 */
[----:B--2---:R-:W0:Y:S02]  /*09e0*/  F2I.F64.TRUNC R19, R8 ;  /* 0x0000000800137311 */ /* 0x004e24000030d100 */
[----:B0-----:R-:W-:-:S13]  /*09f0*/  ISETP.GT.AND P0, PT, R19, R0, PT ;  /* 0x000000001300720c */ /* 0x001fda0003f04270 */
[----:B------:R-:W-:Y:S05]  /*0a00*/  @P0 BRA `(.L_x_8) ;  /* 0x0000000000840947 */ /* 0x000fea0003800000 */
.L_x_9:
[----:B------:R-:W0:Y:S02]  /*0a10*/  LDC.64 R8, c[0x0][0x3c0] ;  /* 0x0000f000ff087b82 */ /* 0x000e240000000a00 */
[----:B0-----:R-:W2:Y:S02]  /*0a20*/  LDG.E.64 R22, desc[UR36][R8.64+0x8] ;  /* 0x0000082408167981 */ /* 0x001ea4000c1e1b00 */
[----:B--2---:R-:W0:Y:S02]  /*0a30*/  F2I.F64.TRUNC R19, R22 ;  /* 0x0000001600137311 */ /* 0x004e24000030d100 */
[----:B0-----:R-:W-:-:S13]  /*0a40*/  ISETP.GE.AND P0, PT, R19, R0, PT ;  /* 0x000000001300720c */ /* 0x001fda0003f06270 */
[----:B------:R-:W-:Y:S05]  /*0a50*/  @P0 BRA `(.L_x_10) ;  /* 0x0000000000140947 */ /* 0x000fea0003800000 */
[----:B------:R-:W0:Y:S02]  /*0a60*/  LDC.64 R22, c[0x0][0x3b8] ;  /* 0x0000ee00ff167b82 */ /* 0x000e240000000a00 */
[----:B0-----:R-:W2:Y:S02]  /*0a70*/  LDG.E.64 R22, desc[UR36][R22.64+0x8] ;  /* 0x0000082416167981 */ /* 0x001ea4000c1e1b00 */
[----:B--2---:R-:W0:Y:S02]  /*0a80*/  F2I.F64.TRUNC R25, R22 ;  /* 0x0000001600197311 */ /* 0x004e24000030d100 */
[----:B0-----:R-:W-:-:S13]  /*0a90*/  ISETP.GE.AND P0, PT, R25, R0, PT ;  /* 0x000000001900720c */ /* 0x001fda0003f06270 */
[----:B------:R-:W-:Y:S05]  /*0aa0*/  @!P0 BRA `(.L_x_8) ;  /* 0x00000000005c8947 */ /* 0x000fea0003800000 */
.L_x_10:
[----:B------:R-:W-:-:S13]  /*0ab0*/  ISETP.GT.AND P0, PT, R19, R0, PT ;  /* 0x000000001300720c */ /* 0x000fda0003f04270 */
[----:B------:R-:W-:Y:S05]  /*0ac0*/  @!P0 BRA `(.L_x_11) ;  /* 0x0000000000148947 */ /* 0x000fea0003800000 */
[----:B------:R-:W0:Y:S02]  /*0ad0*/  LDC.64 R22, c[0x0][0x3b8] ;  /* 0x0000ee00ff167b82 */ /* 0x000e240000000a00 */
[----:B0-----:R-:W2:Y:S02]  /*0ae0*/  LDG.E.64 R22, desc[UR36][R22.64+0x8] ;  /* 0x0000082416167981 */ /* 0x001ea4000c1e1b00 */
[----:B--2---:R-:W0:Y:S02]  /*0af0*/  F2I.F64.TRUNC R19, R22 ;  /* 0x0000001600137311 */ /* 0x004e24000030d100 */
[----:B0-----:R-:W-:-:S13]  /*0b00*/  ISETP.GT.AND P0, PT, R19, R0, PT ;  /* 0x000000001300720c */ /* 0x001fda0003f04270 */
[----:B------:R-:W-:Y:S05]  /*0b10*/  @P0 BRA `(.L_x_8) ;  /* 0x0000000000400947 */ /* 0x000fea0003800000 */
.L_x_11:
[----:B------:R-:W2:Y:S02]  /*0b20*/  LDG.E.64 R8, desc[UR36][R8.64+0x10] ;  /* 0x0000102408087981 */ /* 0x000ea4000c1e1b00 */
        /* <DEDUP_REMOVED lines=8> */
.L_x_12:
[----:B------:R-:W-:-:S13]  /*0bb0*/  ISETP.GT.AND P0, PT, R19, R0, PT ;  /* 0x000000001300720c */ /* 0x000fda0003f04270 */
[----:B------:R-:W-:Y:S05]  /*0bc0*/  @!P0 BRA `(.L_x_13) ;  /* 0x0000000000388947 */ /* 0x000fea0003800000 */
[----:B------:R-:W0:Y:S02]  /*0bd0*/  LDC.64 R8, c[0x0][0x3b8] ;  /* 0x0000ee00ff087b82 */ /* 0x000e240000000a00 */
[----:B0-----:R-:W2:Y:S02]  /*0be0*/  LDG.E.64 R8, desc[UR36][R8.64+0x10] ;  /* 0x0000102408087981 */ /* 0x001ea4000c1e1b00 */
[----:B--2---:R-:W0:Y:S02]  /*0bf0*/  F2I.F64.TRUNC R19, R8 ;  /* 0x0000000800137311 */ /* 0x004e24000030d100 */
[----:B0-----:R-:W-:-:S13]  /*0c00*/  ISETP.GT.AND P0, PT, R19, R0, PT ;  /* 0x000000001300720c */ /* 0x001fda0003f04270 */
[----:B------:R-:W-:Y:S05]  /*0c10*/  @!P0 BRA `(.L_x_13) ;  /* 0x0000000000248947 */ /* 0x000fea0003800000 */
.L_x_8:
[----:B------:R-:W0:Y:S01]  /*0c20*/  S2UR UR5, SR_CgaCtaId ;  /* 0x00000000000579c3 */ /* 0x000e220000008800 */
[----:B------:R-:W-:Y:S02]  /*0c30*/  UMOV UR4, 0x400 ;  /* 0x0000040000047882 */ /* 0x000fe40000000000 */
[----:B0-----:R-:W-:-:S09]  /*0c40*/  ULEA UR4, UR5, UR4, 0x18 ;  /* 0x0000000405047291 */ /* 0x001fd2000f8ec0ff */
[----:B------:R-:W0:Y:S02]  /*0c50*/  LDS.U8 R0, [UR4] ;  /* 0x00000004ff007984 */ /* 0x000e240008000000 */
[----:B0-----:R-:W-:Y:S01]  /*0c60*/  ISETP.NE.AND P0, PT, R0, RZ, PT ;  /* 0x000000ff0000720c */ /* 0x001fe20003f05270 */
[----:B------:R-:W-:-:S12]  /*0c70*/  IMAD.MOV.U32 R0, RZ, RZ, 0x1 ;  /* 0x00000001ff007424 */ /* 0x000fd800078e00ff */
[----:B------:R0:W-:Y:S04]  /*0c80*/  @!P0 STG.E desc[UR36][R6.64], RZ ;  /* 0x000000ff06008986 */ /* 0x0001e8000c101924 */
[----:B------:R0:W-:Y:S01]  /*0c90*/  @!P0 STS.U8 [UR4], R0 ;  /* 0x00000000ff008988 */ /* 0x0001e20008000004 */
[----:B------:R-:W-:Y:S05]  /*0ca0*/  @!P0 BRA `(.L_x_14) ;  /* 0x0000001000508947 */ /* 0x000fea0003800000 */
.L_x_13:
[----:B------:R-:W1:Y:S01]  /*0cb0*/  S2UR UR5, SR_CgaCtaId ;  /* 0x00000000000579c3 */ /* 0x000e620000008800 */
[----:B------:R-:W-:Y:S02]  /*0cc0*/  UMOV UR4, 0x400 ;  /* 0x0000040000047882 */ /* 0x000fe40000000000 */
[----:B-1----:R-:W-:-:S09]  /*0cd0*/  ULEA UR4, UR5, UR4, 0x18 ;  /* 0x0000000405047291 */ /* 0x002fd2000f8ec0ff */
[----:B0-----:R-:W0:Y:S02]  /*0ce0*/  LDS.U8 R0, [UR4] ;  /* 0x00000004ff007984 */ /* 0x001e240008000000 */
[----:B0-----:R-:W-:-:S13]  /*0cf0*/  ISETP.NE.AND P0, PT, R0, RZ, PT ;  /* 0x000000ff0000720c */ /* 0x001fda0003f05270 */
[----:B------:R-:W-:Y:S05]  /*0d00*/  @P0 BRA `(.L_x_14) ;  /* 0x0000001000380947 */ /* 0x000fea0003800000 */
[----:B------:R-:W-:-:S13]  /*0d10*/  ISETP.NE.AND P0, PT, R17, 0x1, PT ;  /* 0x000000011100780c */ /* 0x000fda0003f05270 */
[----:B------:R-:W-:Y:S05]  /*0d20*/  @!P0 BRA `(.L_x_15) ;  /* 0x0000001000f08947 */ /* 0x000fea0003800000 */
[----:B------:R-:W-:-:S13]  /*0d30*/  ISETP.NE.AND P0, PT, R17, 0x7, PT ;  /* 0x000000071100780c */ /* 0x000fda0003f05270 */
[----:B------:R-:W-:Y:S05]  /*0d40*/  @!P0 BRA `(.L_x_16) ;  /* 0x0000000800188947 */ /* 0x000fea0003800000 */
[----:B------:R-:W-:-:S13]  /*0d50*/  ISETP.NE.AND P0, PT, R17, 0x8, PT ;  /* 0x000000081100780c */ /* 0x000fda0003f05270 */
[----:B------:R-:W-:Y:S05]  /*0d60*/  @P0 BRA `(.L_x_14) ;  /* 0x0000001000200947 */ /* 0x000fea0003800000 */
[----:B------:R-:W-:Y:S01]  /*0d70*/  DSETP.GT.AND P0, PT, |R20|, R12, PT ;  /* 0x0000000c1400722a */ /* 0x000fe20003f04200 */
[----:B------:R-:W-:Y:S01]  /*0d80*/  ISETP.NE.AND P1, PT, R3, RZ, PT ;  /* 0x000000ff0300720c */ /* 0x000fe20003f25270 */
[----:B------:R-:W-:-:S04]  /*0d90*/  DSETP.GT.AND P2, PT, |R14|, R10, PT ;  /* 0x0000000a0e00722a */ /* 0x000fc80003f44200 */
[----:B------:R-:W-:-:S08]  /*0da0*/  DSETP.LEU.AND P0, PT, |R14|, R10, P0 ;  /* 0x0000000a0e00722a */ /* 0x000fd0000070b200 */
[----:B------:R-:W0:Y:S08]  /*0db0*/  @P1 LDC.64 R6, c[0x0][0x3a8] ;  /* 0x0000ea00ff061b82 */ /* 0x000e300000000a00 */
[----:B------:R-:W1:Y:S08]  /*0dc0*/  @!P0 LDC.64 R14, c[0x0][0x3a8] ;  /* 0x0000ea00ff0e8b82 */ /* 0x000e700000000a00 */
[----:B------:R-:W2:Y:S01]  /*0dd0*/  @!P2 LDC.64 R16, c[0x0][0x3a8] ;  /* 0x0000ea00ff10ab82 */ /* 0x000ea20000000a00 */
[----:B0-----:R-:W3:Y:S07]  /*0de0*/  @P1 LDG.E R3, desc[UR36][R6.64] ;  /* 0x0000002406031981 */ /* 0x001eee000c1e1900 */
[----:B------:R-:W3:Y:S01]  /*0df0*/  @P1 LDC.64 R10, c[0x0][0x3b0] ;  /* 0x0000ec00ff0a1b82 */ /* 0x000ee20000000a00 */
[----:B------:R-:W4:Y:S04]  /*0e00*/  @P1 LDG.E R9, desc[UR36][R6.64+0x4] ;  /* 0x0000042406091981 */ /* 0x000f28000c1e1900 */
[----:B------:R3:W5:Y:S03]  /*0e10*/  @P1 LDG.E R19, desc[UR36][R6.64+0x8] ;  /* 0x0000082406131981 */ /* 0x000766000c1e1900 */
[----:B------:R-:W0:Y:S01]  /*0e20*/  @!P0 LDC.64 R30, c[0x0][0x3b0] ;  /* 0x0000ec00ff1e8b82 */ /* 0x000e220000000a00 */
[----:B-1----:R-:W0:Y:S04]  /*0e30*/  @!P0 LDG.E R25, desc[UR36][R14.64+0xc] ;  /* 0x00000c240e198981 */ /* 0x002e28000c1e1900 */
[----:B------:R-:W5:Y:S03]  /*0e40*/  @!P0 LDG.E R27, desc[UR36][R14.64+0x10] ;  /* 0x000010240e1b8981 */ /* 0x000f66000c1e1900 */
[----:B------:R-:W1:Y:S01]  /*0e50*/  @!P2 LDC.64 R22, c[0x0][0x3b0] ;  /* 0x0000ec00ff16ab82 */ /* 0x000e620000000a00 */
[----:B------:R-:W5:Y:S04]  /*0e60*/  @!P0 LDG.E R33, desc[UR36][R14.64+0x14] ;  /* 0x000014240e218981 */ /* 0x000f68000c1e1900 */
[----:B--2---:R-:W1:Y:S04]  /*0e70*/  @!P2 LDG.E R35, desc[UR36][R16.64+0x18] ;  /* 0x000018241023a981 */ /* 0x004e68000c1e1900 */
[----:B------:R-:W2:Y:S04]  /*0e80*/  @!P2 LDG.E R37, desc[UR36][R16.64+0x1c] ;  /* 0x00001c241025a981 */ /* 0x000ea8000c1e1900 */
[----:B------:R2:W2:Y:S01]  /*0e90*/  @!P2 LDG.E R39, desc[UR36][R16.64+0x20] ;  /* 0x000020241027a981 */ /* 0x0004a2000c1e1900 */
[----:B------:R-:W2:Y:S08]  /*0ea0*/  @!P0 LDC.64 R20, c[0x0][0x3c0] ;  /* 0x0000f000ff148b82 */ /* 0x000eb00000000a00 */
[----:B------:R-:W2:Y:S01]  /*0eb0*/  @!P2 LDC.64 R12, c[0x0][0x3c0] ;  /* 0x0000f000ff0cab82 */ /* 0x000ea20000000a00 */
[----:B---3--:R-:W-:-:S04]  /*0ec0*/  @P1 IMAD.WIDE R6, R3, 0x18, R10 ;  /* 0x0000001803061825 */ /* 0x008fc800078e020a */
[--C-:B----4-:R-:W-:Y:S02]  /*0ed0*/  @P1 IMAD.WIDE R8, R9, 0x18, R10.reuse ;  /* 0x0000001809081825 */ /* 0x110fe400078e020a */
[----:B------:R-:W3:Y:S02]  /*0ee0*/  @P1 LDG.E.64 R6, desc[UR36][R6.64] ;  /* 0x0000002406061981 */ /* 0x000ee4000c1e1b00 */
[----:B-----5:R-:W-:Y:S02]  /*0ef0*/  @P1 IMAD.WIDE R10, R19, 0x18, R10 ;  /* 0x00000018130a1825 */ /* 0x020fe400078e020a */
[----:B------:R-:W4:Y:S02]  /*0f00*/  @P1 LDG.E.64 R8, desc[UR36][R8.64] ;  /* 0x0000002408081981 */ /* 0x000f24000c1e1b00 */
[--C-:B0-----:R-:W-:Y:S02]  /*0f10*/  @!P0 IMAD.WIDE R24, R25, 0x18, R30.reuse ;  /* 0x0000001819188825 */ /* 0x101fe400078e021e */
[----:B------:R-:W5:Y:S02]  /*0f20*/  @P1 LDG.E.64 R10, desc[UR36][R10.64] ;  /* 0x000000240a0a1981 */ /* 0x000f64000c1e1b00 */
[----:B------:R-:W-:-:S02]  /*0f30*/  @!P0 IMAD.WIDE R26, R27, 0x18, R30 ;  /* 0x000000181b1a8825 */ /* 0x000fc400078e021e */
[----:B------:R-:W5:Y:S02]  /*0f40*/  @!P0 LDG.E.64 R24, desc[UR36][R24.64+0x8] ;  /* 0x0000082418188981 */ /* 0x000f64000c1e1b00 */
[----:B------:R-:W-:Y:S02]  /*0f50*/  @!P0 IMAD.WIDE R30, R33, 0x18, R30 ;  /* 0x00000018211e8825 */ /* 0x000fe400078e021e */
[----:B------:R-:W5:Y:S02]  /*0f60*/  @!P0 LDG.E.64 R26, desc[UR36][R26.64+0x8] ;  /* 0x000008241a1a8981 */ /* 0x000f64000c1e1b00 */
[--C-:B-1----:R-:W-:Y:S02]  /*0f70*/  @!P2 IMAD.WIDE R14, R35, 0x18, R22.reuse ;  /* 0x00000018230ea825 */ /* 0x102fe400078e0216 */
[----:B------:R-:W5:Y:S02]  /*0f80*/  @!P0 LDG.E.64 R30, desc[UR36][R30.64+0x8] ;  /* 0x000008241e1e8981 */ /* 0x000f64000c1e1b00 */
[----:B--2---:R-:W-:-:S02]  /*0f90*/  @!P2 IMAD.WIDE R16, R37, 0x18, R22 ;  /* 0x000000182510a825 */ /* 0x004fc400078e0216 */
[----:B------:R-:W2:Y:S02]  /*0fa0*/  @!P0 LDG.E.64 R32, desc[UR36][R20.64+0x8] ;  /* 0x0000082414208981 */ /* 0x000ea4000c1e1b00 */
[----:B------:R-:W-:Y:S02]  /*0fb0*/  @!P2 IMAD.WIDE R22, R39, 0x18, R22 ;  /* 0x000000182716a825 */ /* 0x000fe400078e0216 */
[----:B------:R-:W2:Y:S04]  /*0fc0*/  @!P2 LDG.E.64 R36, desc[UR36][R14.64+0x10] ;  /* 0x000010240e24a981 */ /* 0x000ea8000c1e1b00 */
[----:B------:R-:W2:Y:S04]  /*0fd0*/  @!P2 LDG.E.64 R38, desc[UR36][R16.64+0x10] ;  /* 0x000010241026a981 */ /* 0x000ea8000c1e1b00 */
[----:B------:R-:W2:Y:S04]  /*0fe0*/  @!P2 LDG.E.64 R22, desc[UR36][R22.64+0x10] ;  /* 0x000010241616a981 */ /* 0x000ea8000c1e1b00 */
[----:B------:R-:W2:Y:S01]  /*0ff0*/  @!P2 LDG.E.64 R34, desc[UR36][R12.64+0x10] ;  /* 0x000010240c22a981 */ /* 0x000ea2000c1e1b00 */
[----:B------:R-:W-:-:S02]  /*1000*/  IMAD.MOV.U32 R0, RZ, RZ, RZ ;  /* 0x000000ffff007224 */ /* 0x000fc400078e00ff */
[----:B------:R-:W-:-:S04]  /*1010*/  @P1 IMAD.MOV.U32 R0, RZ, RZ, 0x1 ;  /* 0x00000001ff001424 */ /* 0x000fc800078e00ff */
[C-C-:B------:R-:W-:Y:S02]  /*1020*/  @!P0 IMAD R3, R0.reuse, 0x8, R1.reuse ;  /* 0x0000000800038824 */ /* 0x140fe400078e0201 */
[----:B------:R-:W-:Y:S01]  /*1030*/  @!P0 VIADD R0, R0, 0x1 ;  /* 0x0000000100008836 */ /* 0x000fe20000000000 */
[----:B------:R-:W-:Y:S03]  /*1040*/  @P1 STL.64 [R1], R4 ;  /* 0x0000000401001387 */ /* 0x000fe60000100a00 */
[----:B------:R-:W-:Y:S01]  /*1050*/  @!P2 IMAD R0, R0, 0x8, R1 ;  /* 0x000000080000a824 */ /* 0x000fe200078e0201 */
[----:B---3--:R0:W-:Y:S04]  /*1060*/  @P1 STL.64 [R1+0x18], R6 ;  /* 0x0000180601001387 */ /* 0x0081e80000100a00 */
[----:B----4-:R-:W-:Y:S04]  /*1070*/  @P1 STL.64 [R1+0x30], R8 ;  /* 0x0000300801001387 */ /* 0x010fe80000100a00 */
[----:B-----5:R1:W-:Y:S04]  /*1080*/  @P1 STL.64 [R1+0x48], R10 ;  /* 0x0000480a01001387 */ /* 0x0203e80000100a00 */
[----:B------:R-:W-:Y:S04]  /*1090*/  @!P0 STL.64 [R3+0x18], R24 ;  /* 0x0000181803008387 */ /* 0x000fe80000100a00 */
[----:B------:R-:W-:Y:S04]  /*10a0*/  @!P0 STL.64 [R3+0x30], R26 ;  /* 0x0000301a03008387 */ /* 0x000fe80000100a00 */
[----:B------:R-:W-:Y:S04]  /*10b0*/  @!P0 STL.64 [R3+0x48], R30 ;  /* 0x0000481e03008387 */ /* 0x000fe80000100a00 */
[----:B--2---:R-:W-:Y:S04]  /*10c0*/  @!P0 STL.64 [R3], R32 ;  /* 0x0000002003008387 */ /* 0x004fe80000100a00 */
[----:B------:R-:W-:Y:S04]  /*10d0*/  @!P2 STL.64 [R0+0x18], R36 ;  /* 0x000018240000a387 */ /* 0x000fe80000100a00 */
[----:B------:R-:W-:Y:S04]  /*10e0*/  @!P2 STL.64 [R0+0x30], R38 ;  /* 0x000030260000a387 */ /* 0x000fe80000100a00 */
[----:B------:R-:W-:Y:S04]  /*10f0*/  @!P2 STL.64 [R0+0x48], R22 ;  /* 0x000048160000a387 */ /* 0x000fe80000100a00 */
[----:B------:R2:W-:Y:S04]  /*1100*/  @!P2 STL.64 [R0], R34 ;  /* 0x000000220000a387 */ /* 0x0005e80000100a00 */
[----:B------:R-:W3:Y:S04]  /*1110*/  LDL.64 R12, [R1+0x8] ;  /* 0x00000800010c7983 */ /* 0x000ee80000100a00 */
[----:B------:R-:W3:Y:S04]  /*1120*/  LDL.64 R14, [R1+0x20] ;  /* 0x00002000010e7983 */ /* 0x000ee80000100a00 */
[----:B0-----:R-:W4:Y:S04]  /*1130*/  LDL.64 R6, [R1] ;  /* 0x0000000001067983 */ /* 0x001f280000100a00 */
[----:B-1----:R-:W4:Y:S04]  /*1140*/  LDL.64 R10, [R1+0x30] ;  /* 0x00003000010a7983 */ /* 0x002f280000100a00 */
[----:B------:R-:W5:Y:S04]  /*1150*/  LDL.64 R4, [R1+0x18] ;  /* 0x0000180001047983 */ /* 0x000f680000100a00 */
[----:B------:R-:W2:Y:S04]  /*1160*/  LDL.64 R20, [R1+0x48] ;  /* 0x0000480001147983 */ /* 0x000ea80000100a00 */
[----:B------:R-:W2:Y:S04]  /*1170*/  LDL.64 R8, [R1+0x38] ;  /* 0x0000380001087983 */ /* 0x000ea80000100a00 */
[----:B------:R-:W2:Y:S01]  /*1180*/  LDL.64 R16, [R1+0x50] ;  /* 0x0000500001107983 */ /* 0x000ea20000100a00 */
[----:B------:R-:W-:Y:S01]  /*1190*/  BSSY.RECONVERGENT B0, `(.L_x_17) ;  /* 0x0000040000007945 */ /* 0x000fe20003800200 */
[----:B---3--:R-:W-:-:S02]  /*11a0*/  DADD R14, -R12, R14 ;  /* 0x000000000c0e7229 */ /* 0x008fc4000000010e */
[----:B----4-:R-:W-:Y:S02]  /*11b0*/  DADD R10, -R6, R10 ;  /* 0x00000000060a7229 */ /* 0x010fe4000000010a */
[----:B-----5:R-:W-:Y:S02]  /*11c0*/  DADD R4, R4, -R6 ;  /* 0x0000000004047229 */ /* 0x020fe40000000806 */
[----:B--2---:R-:W-:-:S04]  /*11d0*/  DADD R20, -R6, R20 ;  /* 0x0000000006147229 */ /* 0x004fc80000000114 */
[----:B------:R-:W-:Y:S02]  /*11e0*/  DMUL R6, R10, R14 ;  /* 0x0000000e0a067228 */ /* 0x000fe40000000000 */
[----:B------:R-:W-:Y:S02]  /*11f0*/  DADD R8, R8, -R12 ;  /* 0x0000000008087229 */ /* 0x000fe4000000080c */
[----:B------:R-:W-:-:S06]  /*1200*/  DADD R16, -R12, R16 ;  /* 0x000000000c107229 */ /* 0x000fcc0000000110 */
[----:B------:R-:W-:Y:S02]  /*1210*/  DMUL R12, R8, R20 ;  /* 0x00000014080c7228 */ /* 0x000fe40000000000 */
[C---:B------:R-:W-:Y:S02]  /*1220*/  DFMA R6, R4.reuse, R8, -R6 ;  /* 0x000000080406722b */ /* 0x040fe40000000806 */
[----:B------:R-:W-:-:S04]  /*1230*/  DMUL R4, R4, R16 ;  /* 0x0000001004047228 */ /* 0x000fc80000000000 */
[----:B------:R-:W-:Y:S02]  /*1240*/  DFMA R12, R10, R16, -R12 ;  /* 0x000000100a0c722b */ /* 0x000fe4000000080c */
[C---:B------:R-:W-:Y:S02]  /*1250*/  DSETP.GEU.AND P0, PT, R6.reuse, -0.5, PT ;  /* 0xbfe000000600742a */ /* 0x040fe40003f0e000 */
[----:B------:R-:W-:-:S04]  /*1260*/  DSETP.GT.AND P2, PT, R6, 0.5, PT ;  /* 0x3fe000000600742a */ /* 0x000fc80003f44000 */
[----:B------:R-:W-:Y:S01]  /*1270*/  SEL R0, RZ, 0xffffffff, P0 ;  /* 0xffffffffff007807 */ /* 0x000fe20000000000 */
[----:B------:R-:W-:Y:S02]  /*1280*/  DSETP.GT.AND P1, PT, R12, 0.5, PT ;  /* 0x3fe000000c00742a */ /* 0x000fe40003f24000 */
[----:B------:R-:W-:Y:S01]  /*1290*/  DFMA R4, R14, R20, -R4 ;  /* 0x000000140e04722b */ /* 0x000fe20000000804 */
[----:B------:R-:W-:Y:S01]  /*12a0*/  SEL R0, R0, 0x1, !P2 ;  /* 0x0000000100007807 */ /* 0x000fe20005000000 */
[----:B------:R-:W-:-:S03]  /*12b0*/  DSETP.GEU.AND P4, PT, R12, -0.5, PT ;  /* 0xbfe000000c00742a */ /* 0x000fc60003f8e000 */
[----:B------:R-:W-:-:S03]  /*12c0*/  ISETP.EQ.AND P0, PT, R0, RZ, P1 ;  /* 0x000000ff0000720c */ /* 0x000fc60000f02270 */
[----:B------:R-:W-:Y:S01]  /*12d0*/  DSETP.GT.AND P3, PT, R4, 0.5, PT ;  /* 0x3fe000000400742a */ /* 0x000fe20003f64000 */
[----:B------:R-:W-:-:S05]  /*12e0*/  SEL R3, RZ, 0xffffffff, P4 ;  /* 0xffffffffff037807 */ /* 0x000fca0002000000 */
[----:B------:R-:W-:Y:S01]  /*12f0*/  DSETP.GT.AND P4, PT, R6, 0.5, P3 ;  /* 0x3fe000000600742a */ /* 0x000fe20001f84000 */
[----:B------:R-:W-:-:S03]  /*1300*/  SEL R3, R3, 0x1, !P1 ;  /* 0x0000000103037807 */ /* 0x000fc60004800000 */
[----:B------:R-:W-:Y:S02]  /*1310*/  DSETP.GT.AND P0, PT, R4, 0.5, P0 ;  /* 0x3fe000000400742a */ /* 0x000fe40000704000 */
[----:B------:R-:W-:-:S04]  /*1320*/  ISETP.EQ.AND P4, PT, R3, RZ, P4 ;  /* 0x000000ff0300720c */ /* 0x000fc80002782270 */
[----:B------:R-:W-:Y:S01]  /*1330*/  PLOP3.LUT P0, PT, P0, P4, PT, 0xf8, 0x8f ;  /* 0x00000000008f781c */ /* 0x000fe20000709f70 */
[----:B------:R-:W-:Y:S01]  /*1340*/  DSETP.GEU.AND P5, PT, R4, -0.5, PT ;  /* 0xbfe000000400742a */ /* 0x000fe20003fae000 */
[----:B------:R-:W-:Y:S02]  /*1350*/  IMAD.MOV.U32 R17, RZ, RZ, 0x3 ;  /* 0x00000003ff117424 */ /* 0x000fe400078e00ff */
[----:B------:R-:W-:-:S03]  /*1360*/  IMAD.MOV.U32 R16, RZ, RZ, 0x3 ;  /* 0x00000003ff107424 */ /* 0x000fc600078e00ff */
[----:B------:R-:W-:-:S06]  /*1370*/  SEL R8, RZ, 0xffffffff, P5 ;  /* 0xffffffffff087807 */ /* 0x000fcc0002800000 */
[----:B------:R-:W-:Y:S05]  /*1380*/  @P0 BRA `(.L_x_18) ;  /* 0x0000000000800947 */ /* 0x000fea0003800000 */
[----:B------:R-:W-:Y:S01]  /*1390*/  SEL R8, R8, 0x1, !P3 ;  /* 0x0000000108087807 */ /* 0x000fe20005800000 */
[----:B------:R-:W-:Y:S01]  /*13a0*/  DSETP.GT.AND P0, PT, R6, 0.5, P1 ;  /* 0x3fe000000600742a */ /* 0x000fe20000f04000 */
[----:B------:R-:W-:Y:S02]  /*13b0*/  IMAD.MOV.U32 R17, RZ, RZ, 0x3 ;  /* 0x00000003ff117424 */ /* 0x000fe400078e00ff */
[----:B------:R-:W-:-:S13]  /*13c0*/  ISETP.EQ.AND P4, PT, R8, RZ, PT ;  /* 0x000000ff0800720c */ /* 0x000fda0003f82270 */
[----:B------:R-:W-:Y:S05]  /*13d0*/  @P0 BRA P4, `(.L_x_18) ;  /* 0x00000000006c0947 */ /* 0x000fea0002000000 */
[----:B------:R-:W-:Y:S01]  /*13e0*/  DSETP.LT.AND P1, PT, R12, -0.5, !P1 ;  /* 0xbfe000000c00742a */ /* 0x000fe20004f21000 */
[----:B------:R-:W-:Y:S01]  /*13f0*/  IMAD.MOV.U32 R17, RZ, RZ, 0x3 ;  /* 0x00000003ff117424 */ /* 0x000fe200078e00ff */
[----:B------:R-:W-:-:S04]  /*1400*/  DSETP.LT.AND P3, PT, R4, -0.5, !P3 ;  /* 0xbfe000000400742a */ /* 0x000fc80005f61000 */
[----:B------:R-:W-:-:S13]  /*1410*/  ISETP.EQ.AND P4, PT, R0, RZ, P1 ;  /* 0x000000ff0000720c */ /* 0x000fda0000f82270 */
[----:B------:R-:W-:Y:S05]  /*1420*/  @P3 BRA P4, `(.L_x_18) ;  /* 0x0000000000583947 */ /* 0x000fea0002000000 */
[----:B------:R-:W-:Y:S01]  /*1430*/  DSETP.LT.AND P2, PT, R6, -0.5, !P2 ;  /* 0xbfe000000600742a */ /* 0x000fe20005741000 */
[----:B------:R-:W-:-:S05]  /*1440*/  IMAD.MOV.U32 R17, RZ, RZ, 0x3 ;  /* 0x00000003ff117424 */ /* 0x000fca00078e00ff */
[----:B------:R-:W-:Y:S02]  /*1450*/  ISETP.EQ.AND P5, PT, R3, RZ, P2 ;  /* 0x000000ff0300720c */ /* 0x000fe400017a2270 */
[----:B------:R-:W-:Y:S02]  /*1460*/  ISETP.EQ.AND P4, PT, R8, RZ, P2 ;  /* 0x000000ff0800720c */ /* 0x000fe40001782270 */
[----:B------:R-:W-:-:S04]  /*1470*/  PLOP3.LUT P5, PT, P5, P3, PT, 0x80, 0x8 ;  /* 0x000000000008781c */ /* 0x000fc80002fa7070 */
[----:B------:R-:W-:-:S13]  /*1480*/  PLOP3.LUT P4, PT, P5, P4, P1, 0xf8, 0x0 ;  /* 0x000000000000781c */ /* 0x000fda0002f89f10 */
[----:B------:R-:W-:Y:S05]  /*1490*/  @P4 BRA `(.L_x_18) ;  /* 0x00000000003c4947 */ /* 0x000fea0003800000 */
[----:B------:R-:W-:Y:S01]  /*14a0*/  DSETP.GT.AND P0, PT, R4, 0.5, P0 ;  /* 0x3fe000000400742a */ /* 0x000fe20000704000 */
[----:B------:R-:W-:Y:S01]  /*14b0*/  PLOP3.LUT P1, PT, P3, P2, P1, 0x80, 0x0 ;  /* 0x000000000000781c */ /* 0x000fe20001f25010 */
[----:B------:R-:W-:-:S04]  /*14c0*/  IMAD.MOV.U32 R17, RZ, RZ, 0x4 ;  /* 0x00000004ff117424 */ /* 0x000fc800078e00ff */
[----:B------:R-:W-:-:S13]  /*14d0*/  PLOP3.LUT P0, PT, P0, P1, PT, 0xf8, 0x8f ;  /* 0x00000000008f781c */ /* 0x000fda0000703f70 */
[----:B------:R-:W-:Y:S05]  /*14e0*/  @P0 BRA `(.L_x_18) ;  /* 0x0000000000280947 */ /* 0x000fea0003800000 */
[----:B------:R-:W-:-:S04]  /*14f0*/  LOP3.LUT P0, R5, R3, RZ, R0, 0xfa, !PT ;  /* 0x000000ff03057212 */ /* 0x000fc8000780fa00 */
[----:B------:R-:W-:-:S04]  /*1500*/  LOP3.LUT P1, RZ, R8, R5, RZ, 0xfc, !PT ;  /* 0x0000000508ff7212 */ /* 0x000fc8000782fcff */
[----:B------:R-:W-:Y:S02]  /*1510*/  PLOP3.LUT P0, PT, P0, P1, PT, 0x2f, 0xf2 ;  /* 0x0000000000f2781c */ /* 0x000fe40000702577 */
[----:B------:R-:W-:-:S11]  /*1520*/  SEL R17, RZ, 0x2, !P1 ;  /* 0x00000002ff117807 */ /* 0x000fd60004800000 */
[----:B------:R-:W-:Y:S05]  /*1530*/  @P0 BRA `(.L_x_18) ;  /* 0x0000000000140947 */ /* 0x000fea0003800000 */
[----:B------:R-:W-:Y:S01]  /*1540*/  LOP3.LUT P0, RZ, R8, R0, RZ, 0xfc, !PT ;  /* 0x0000000008ff7212 */ /* 0x000fe2000780fcff */
[----:B------:R-:W-:-:S12]  /*1550*/  IMAD.MOV.U32 R17, RZ, RZ, 0x2 ;  /* 0x00000002ff117424 */ /* 0x000fd800078e00ff */
[----:B------:R-:W-:Y:S05]  /*1560*/  @!P0 BRA `(.L_x_18) ;  /* 0x0000000000088947 */ /* 0x000fea0003800000 */
[----:B------:R-:W-:-:S04]  /*1570*/  LOP3.LUT P0, RZ, R8, R3, RZ, 0xfc, !PT ;  /* 0x0000000308ff7212 */ /* 0x000fc8000780fcff */
[----:B------:R-:W-:-:S09]  /*1580*/  SEL R17, RZ, 0x2, P0 ;  /* 0x00000002ff117807 */ /* 0x000fd20000000000 */
.L_x_18:
[----:B------:R-:W-:Y:S05]  /*1590*/  BSYNC.RECONVERGENT B0 ;  /* 0x0000000000007941 */ /* 0x000fea0003800200 */
.L_x_17:
[----:B------:R-:W-:Y:S05]  /*15a0*/  BRA `(.L_x_14) ;  /* 0x0000000800107947 */ /* 0x000fea0003800000 */
.L_x_16:
        /* <DEDUP_REMOVED lines=15> */
[----:B------:R4:W5:Y:S04]  /*16a0*/  @!P0 LDG.E R33, desc[UR36][R6.64+0x14] ;  /* 0x0000142406218981 */ /* 0x000968000c1e1900 */
[----:B--2---:R-:W1:Y:S04]  /*16b0*/  @!P2 LDG.E R35, desc[UR36][R14.64+0x18] ;  /* 0x000018240e23a981 */ /* 0x004e68000c1e1900 */
[----:B------:R-:W2:Y:S04]  /*16c0*/  @!P2 LDG.E R37, desc[UR36][R14.64+0x1c] ;  /* 0x00001c240e25a981 */ /* 0x000ea8000c1e1900 */
[----:B------:R1:W2:Y:S01]  /*16d0*/  @!P2 LDG.E R39, desc[UR36][R14.64+0x20] ;  /* 0x000020240e27a981 */ /* 0x0002a2000c1e1900 */
[----:B------:R-:W3:Y:S08]  /*16e0*/  @P1 LDC.64 R10, c[0x0][0x3b8] ;  /* 0x0000ee00ff0a1b82 */ /* 0x000ef00000000a00 */
[----:B------:R-:W2:Y:S08]  /*16f0*/  @!P0 LDC.64 R20, c[0x0][0x3b8] ;  /* 0x0000ee00ff148b82 */ /* 0x000eb00000000a00 */
[----:B------:R-:W2:Y:S01]  /*1700*/  @!P2 LDC.64 R12, c[0x0][0x3b8] ;  /* 0x0000ee00ff0cab82 */ /* 0x000ea20000000a00 */
[----:B---3--:R-:W3:Y:S01]  /*1710*/  @P1 LDG.E.64 R10, desc[UR36][R10.64] ;  /* 0x000000240a0a1981 */ /* 0x008ee2000c1e1b00 */
[----:B------:R-:W-:-:S04]  /*1720*/  @P1 IMAD.WIDE R4, R3, 0x18, R8 ;  /* 0x0000001803041825 */ /* 0x000fc800078e0208 */
[--C-:B----4-:R-:W-:Y:S02]  /*1730*/  @P1 IMAD.WIDE R6, R17, 0x18, R8.reuse ;  /* 0x0000001811061825 */ /* 0x110fe400078e0208 */
[----:B------:R-:W4:Y:S02]  /*1740*/  @P1 LDG.E.64 R4, desc[UR36][R4.64] ;  /* 0x0000002404041981 */ /* 0x000f24000c1e1b00 */
[----:B-----5:R-:W-:Y:S02]  /*1750*/  @P1 IMAD.WIDE R8, R19, 0x18, R8 ;  /* 0x0000001813081825 */ /* 0x020fe400078e0208 */
[----:B------:R-:W5:Y:S02]  /*1760*/  @P1 LDG.E.64 R6, desc[UR36][R6.64] ;  /* 0x0000002406061981 */ /* 0x000f64000c1e1b00 */
        /* <DEDUP_REMOVED lines=17> */
[C---:B------:R-:W-:Y:S02]  /*1880*/  @!P0 IMAD R3, R0.reuse, 0x8, R1 ;  /* 0x0000000800038824 */ /* 0x040fe400078e0201 */
[----:B------:R-:W-:-:S04]  /*1890*/  @!P0 VIADD R0, R0, 0x1 ;  /* 0x0000000100008836 */ /* 0x000fc80000000000 */
[----:B------:R-:W-:Y:S01]  /*18a0*/  @!P2 IMAD R19, R0, 0x8, R1 ;  /* 0x000000080013a824 */ /* 0x000fe200078e0201 */
[----:B---3--:R-:W-:Y:S04]  /*18b0*/  @P1 STL.64 [R1], R10 ;  /* 0x0000000a01001387 */ /* 0x008fe80000100a00 */
[----:B----4-:R-:W-:Y:S04]  /*18c0*/  @P1 STL.64 [R1+0x18], R4 ;  /* 0x0000180401001387 */ /* 0x010fe80000100a00 */
[----:B-----5:R0:W-:Y:S04]  /*18d0*/  @P1 STL.64 [R1+0x30], R6 ;  /* 0x0000300601001387 */ /* 0x0201e80000100a00 */
[----:B------:R1:W-:Y:S04]  /*18e0*/  @P1 STL.64 [R1+0x48], R8 ;  /* 0x0000480801001387 */ /* 0x0003e80000100a00 */
[----:B------:R-:W-:Y:S04]  /*18f0*/  @!P0 STL.64 [R3+0x18], R30 ;  /* 0x0000181e03008387 */ /* 0x000fe80000100a00 */
[----:B------:R-:W-:Y:S04]  /*1900*/  @!P0 STL.64 [R3+0x30], R26 ;  /* 0x0000301a03008387 */ /* 0x000fe80000100a00 */
[----:B------:R-:W-:Y:S04]  /*1910*/  @!P0 STL.64 [R3+0x48], R24 ;  /* 0x0000481803008387 */ /* 0x000fe80000100a00 */
[----:B--2---:R2:W-:Y:S04]  /*1920*/  @!P0 STL.64 [R3], R32 ;  /* 0x0000002003008387 */ /* 0x0045e80000100a00 */
[----:B------:R3:W-:Y:S04]  /*1930*/  @!P2 STL.64 [R19+0x18], R36 ;  /* 0x000018241300a387 */ /* 0x0007e80000100a00 */
[----:B------:R3:W-:Y:S04]  /*1940*/  @!P2 STL.64 [R19+0x30], R38 ;  /* 0x000030261300a387 */ /* 0x0007e80000100a00 */
[----:B------:R3:W-:Y:S04]  /*1950*/  @!P2 STL.64 [R19+0x48], R22 ;  /* 0x000048161300a387 */ /* 0x0007e80000100a00 */
[----:B------:R3:W-:Y:S04]  /*1960*/  @!P2 STL.64 [R19], R34 ;  /* 0x000000221300a387 */ /* 0x0007e80000100a00 */
[----:B------:R-:W4:Y:S04]  /*1970*/  LDL.64 R12, [R1+0x8] ;  /* 0x00000800010c7983 */ /* 0x000f280000100a00 */
[----:B------:R-:W4:Y:S04]  /*1980*/  LDL.64 R14, [R1+0x20] ;  /* 0x00002000010e7983 */ /* 0x000f280000100a00 */
[----:B0-----:R-:W5:Y:S04]  /*1990*/  LDL.64 R6, [R1] ;  /* 0x0000000001067983 */ /* 0x001f680000100a00 */
[----:B------:R-:W5:Y:S04]  /*19a0*/  LDL.64 R10, [R1+0x30] ;  /* 0x00003000010a7983 */ /* 0x000f680000100a00 */
[----:B------:R-:W2:Y:S04]  /*19b0*/  LDL.64 R4, [R1+0x18] ;  /* 0x0000180001047983 */ /* 0x000ea80000100a00 */
[----:B------:R-:W3:Y:S04]  /*19c0*/  LDL.64 R20, [R1+0x48] ;  /* 0x0000480001147983 */ /* 0x000ee80000100a00 */
[----:B-1----:R-:W3:Y:S04]  /*19d0*/  LDL.64 R8, [R1+0x38] ;  /* 0x0000380001087983 */ /* 0x002ee80000100a00 */
[----:B------:R-:W3:Y:S01]  /*19e0*/  LDL.64 R16, [R1+0x50] ;  /* 0x0000500001107983 */ /* 0x000ee20000100a00 */
[----:B------:R-:W-:Y:S01]  /*19f0*/  BSSY.RECONVERGENT B0, `(.L_x_14) ;  /* 0x000003f000007945 */ /* 0x000fe20003800200 */
[----:B----4-:R-:W-:-:S02]  /*1a00*/  DADD R14, -R12, R14 ;  /* 0x000000000c0e7229 */ /* 0x010fc4000000010e */
[----:B-----5:R-:W-:Y:S02]  /*1a10*/  DADD R10, -R6, R10 ;  /* 0x00000000060a7229 */ /* 0x020fe4000000010a */
[----:B--2---:R-:W-:Y:S02]  /*1a20*/  DADD R4, R4, -R6 ;  /* 0x0000000004047229 */ /* 0x004fe40000000806 */
[----:B---3--:R-:W-:-:S04]  /*1a30*/  DADD R20, -R6, R20 ;  /* 0x0000000006147229 */ /* 0x008fc80000000114 */
        /* <DEDUP_REMOVED lines=56> */
[----:B------:R-:W-:-:S04]  /*1dc0*/  @P0 LOP3.LUT P1, RZ, R8, R3, RZ, 0xfc, !PT ;  /* 0x0000000308ff0212 */ /* 0x000fc8000782fcff */
[----:B------:R-:W-:-:S09]  /*1dd0*/  @P0 SEL R17, RZ, 0x2, P1 ;  /* 0x00000002ff110807 */ /* 0x000fd20000800000 */
.L_x_19:
[----:B------:R-:W-:Y:S05]  /*1de0*/  BSYNC.RECONVERGENT B0 ;  /* 0x0000000000007941 */ /* 0x000fea0003800200 */
.L_x_14:
[----:B------:R-:W-:-:S13]  /*1df0*/  ISETP.GT.AND P0, PT, R17, 0x3, PT ;  /* 0x000000031100780c */ /* 0x000fda0003f04270 */
[----:B------:R-:W-:Y:S05]  /*1e00*/  @P0 BRA `(.L_x_20) ;  /* 0x0000000000180947 */ /* 0x000fea0003800000 */
[----:B0-----:R-:W-:-:S05]  /*1e10*/  VIADD R0, R17, 0xfffffffe ;  /* 0xfffffffe11007836 */ /* 0x001fca0000000000 */
[----:B------:R-:W-:-:S13]  /*1e20*/  ISETP.GE.U32.AND P0, PT, R0, 0x2, PT ;  /* 0x000000020000780c */ /* 0x000fda0003f06070 */
[----:B------:R-:W-:Y:S05]  /*1e30*/  @!P0 BRA `(.L_x_21) ;  /* 0x0000000000648947 */ /* 0x000fea0003800000 */
[----:B------:R-:W-:-:S13]  /*1e40*/  ISETP.NE.AND P0, PT, R17, RZ, PT ;  /* 0x000000ff1100720c */ /* 0x000fda0003f05270 */
[----:B------:R-:W-:Y:S05]  /*1e50*/  @!P0 BRA `(.L_x_22) ;  /* 0x0000000800748947 */ /* 0x000fea0003800000 */
[----:B------:R-:W-:Y:S05]  /*1e60*/  BRA `(.L_x_23) ;  /* 0x0000000800647947 */ /* 0x000fea0003800000 */
.L_x_20:
[----:B------:R-:W-:-:S13]  /*1e70*/  ISETP.NE.AND P0, PT, R17, 0x4, PT ;  /* 0x000000041100780c */ /* 0x000fda0003f05270 */
[----:B------:R-:W-:Y:S05]  /*1e80*/  @!P0 BREAK.RELIABLE B6 ;  /* 0x0000000000068942 */ /* 0x000fea0003800100 */
[----:B------:R-:W-:Y:S05]  /*1e90*/  @P0 BRA `(.L_x_24) ;  /* 0x0000000000440947 */ /* 0x000fea0003800000 */
[----:B------:R-:W-:Y:S01]  /*1ea0*/  IMAD.MOV.U32 R10, RZ, RZ, 0x1 ;  /* 0x00000001ff0a7424 */ /* 0x000fe200078e00ff */
[----:B0-----:R-:W-:Y:S01]  /*1eb0*/  MOV R0, 0x18 ;  /* 0x0000001800007802 */ /* 0x001fe20000000f00 */
[----:B------:R-:W0:Y:S01]  /*1ec0*/  LDCU.64 UR4, c[0x4][0x8] ;  /* 0x01000100ff0477ac */ /* 0x000e220008000a00 */
[----:B------:R-:W-:Y:S02]  /*1ed0*/  IMAD.MOV.U32 R6, RZ, RZ, R18 ;  /* 0x000000ffff067224 */ /* 0x000fe400078e0012 */
[----:B------:R1:W-:Y:S01]  /*1ee0*/  STL [R1+0x60], R10 ;  /* 0x0000600a01007387 */ /* 0x0003e20000100800 */
[----:B------:R1:W2:Y:S01]  /*1ef0*/  LDC.64 R8, c[0x4][R0] ;  /* 0x0100000000087b82 */ /* 0x0002a20000000a00 */
[----:B------:R-:W-:Y:S02]  /*1f00*/  IMAD.MOV.U32 R7, RZ, RZ, R2 ;  /* 0x000000ffff077224 */ /* 0x000fe400078e0002 */
[----:B------:R-:W-:Y:S02]  /*1f10*/  IMAD.MOV.U32 R17, RZ, RZ, 0x1 ;  /* 0x00000001ff117424 */ /* 0x000fe400078e00ff */
[----:B0-----:R-:W-:-:S02]  /*1f20*/  IMAD.U32 R4, RZ, RZ, UR4 ;  /* 0x00000004ff047e24 */ /* 0x001fc4000f8e00ff */
[----:B-1----:R-:W-:-:S07]  /*1f30*/  IMAD.U32 R5, RZ, RZ, UR5 ;  /* 0x00000005ff057e24 */ /* 0x002fce000f8e00ff */
[----:B------:R-:W-:-:S07]  /*1f40*/  LEPC R20, `(.L_x_25) ;  /* 0x000000001014794e */ /* 0x000fce0000000000 */
[----:B--2---:R-:W-:Y:S05]  /*1f50*/  CALL.ABS.NOINC R8 ;  /* 0x0000000008007343 */ /* 0x004fea0003c00000 */
.L_x_25:
[----:B------:R-:W0:Y:S01]  /*1f60*/  LDC.64 R4, c[0x0][0x3d0] ;  /* 0x0000f400ff047b82 */ /* 0x000e220000000a00 */
[----:B------:R-:W-:Y:S02]  /*1f70*/  IMAD.MOV.U32 R3, RZ, RZ, 0x1 ;  /* 0x00000001ff037424 */ /* 0x000fe400078e00ff */
[----:B0-----:R-:W-:-:S05]  /*1f80*/  IMAD.WIDE.U32 R4, R16, 0x4, R4 ;  /* 0x0000000410047825 */ /* 0x001fca00078e0004 */
[----:B------:R2:W-:Y:S01]  /*1f90*/  STG.E desc[UR36][R4.64], R3 ;  /* 0x0000000304007986 */ /* 0x0005e2000c101924 */
[----:B------:R-:W-:Y:S05]  /*1fa0*/  BRA `(.L_x_26) ;  /* 0x0000000800347947 */ /* 0x000fea0003800000 */
.L_x_24:
[----:B------:R-:W-:-:S13]  /*1fb0*/  ISETP.NE.AND P0, PT, R17, 0xa, PT ;  /* 0x0000000a1100780c */ /* 0x000fda0003f05270 */
[----:B------:R-:W-:Y:S05]  /*1fc0*/  @P0 BRA `(.L_x_23) ;  /* 0x00000008000c0947 */ /* 0x000fea0003800000 */
.L_x_21:
[----:B0-----:R-:W-:Y:S01]  /*1fd0*/  MOV R0, 0x18 ;  /* 0x0000001800007802 */ /* 0x001fe20000000f00 */
[----:B------:R-:W0:Y:S01]  /*1fe0*/  LDCU.64 UR4, c[0x4][URZ] ;  /* 0x01000000ff0477ac */ /* 0x000e220008000a00 */
[----:B------:R-:W-:Y:S02]  /*1ff0*/  CS2R R6, SRZ ;  /* 0x0000000000067805 */ /* 0x000fe4000001ff00 */
[----:B------:R1:W2:Y:S01]  /*2000*/  LDC.64 R8, c[0x4][R0] ;  /* 0x0100000000087b82 */ /* 0x0002a20000000a00 */
[----:B0-----:R-:W-:Y:S02]  /*2010*/  IMAD.U32 R4, RZ, RZ, UR4 ;  /* 0x00000004ff047e24 */ /* 0x001fe4000f8e00ff */
[----:B-1----:R-:W-:-:S07]  /*2020*/  IMAD.U32 R5, RZ, RZ, UR5 ;  /* 0x00000005ff057e24 */ /* 0x002fce000f8e00ff */
[----:B------:R-:W-:-:S07]  /*2030*/  LEPC R20, `(.L_x_27) ;  /* 0x000000001014794e */ /* 0x000fce0000000000 */
[----:B--2---:R-:W-:Y:S05]  /*2040*/  CALL.ABS.NOINC R8 ;  /* 0x0000000008007343 */ /* 0x004fea0003c00000 */
.L_x_27:
[----:B------:R-:W0:Y:S01]  /*2050*/  S2UR UR5, SR_CgaCtaId ;  /* 0x00000000000579c3 */ /* 0x000e220000008800 */
[----:B------:R-:W-:Y:S01]  /*2060*/  UMOV UR4, 0x400 ;  /* 0x0000040000047882 */ /* 0x000fe20000000000 */
[----:B------:R-:W-:Y:S02]  /*2070*/  IMAD.MOV.U32 R0, RZ, RZ, 0x1 ;  /* 0x00000001ff007424 */ /* 0x000fe400078e00ff */
[----:B------:R-:W-:-:S04]  /*2080*/  IMAD.MOV.U32 R3, RZ, RZ, -0x3 ;  /* 0xfffffffdff037424 */ /* 0x000fc800078e00ff */
[----:B------:R-:W1:Y:S01]  /*2090*/  LDC.64 R4, c[0x0][0x3d0] ;  /* 0x0000f400ff047b82 */ /* 0x000e620000000a00 */
[----:B0-----:R-:W-:Y:S01]  /*20a0*/  ULEA UR4, UR5, UR4, 0x18 ;  /* 0x0000000405047291 */ /* 0x001fe2000f8ec0ff */
[----:B-1----:R-:W-:-:S08]  /*20b0*/  IMAD.WIDE.U32 R4, R16, 0x4, R4 ;  /* 0x0000000410047825 */ /* 0x002fd000078e0004 */
[----:B------:R1:W-:Y:S04]  /*20c0*/  STS.U8 [UR4], R0 ;  /* 0x00000000ff007988 */ /* 0x0003e80008000004 */
[----:B------:R1:W-:Y:S01]  /*20d0*/  STG.E desc[UR36][R4.64], R3 ;  /* 0x0000000304007986 */ /* 0x0003e2000c101924 */
[----:B------:R-:W-:Y:S05]  /*20e0*/  BRA `(.L_x_22) ;  /* 0x0000000400d07947 */ /* 0x000fea0003800000 */
.L_x_15:
[----:B------:R-:W2:Y:S01]  /*20f0*/  LDG.E R11, desc[UR36][R26.64] ;  /* 0x000000241a0b7981 */ /* 0x000ea2000c1e1900 */
[----:B------:R-:W2:Y:S03]  /*2100*/  LDC.64 R8, c[0x0][0x3b0] ;  /* 0x0000ec00ff087b82 */ /* 0x000ea60000000a00 */
[----:B------:R-:W3:Y:S04]  /*2110*/  LDG.E R35, desc[UR36][R26.64+0x4] ;  /* 0x000004241a237981 */ /* 0x000ee8000c1e1900 */
[----:B------:R-:W4:Y:S01]  /*2120*/  LDG.E R3, desc[UR36][R26.64+0x8] ;  /* 0x000008241a037981 */ /* 0x000f22000c1e1900 */
[----:B------:R-:W0:Y:S08]  /*2130*/  LDC.64 R12, c[0x0][0x3b8] ;  /* 0x0000ee00ff0c7b82 */ /* 0x000e300000000a00 */
[----:B------:R-:W1:Y:S01]  /*2140*/  LDC.64 R44, c[0x0][0x3c0] ;  /* 0x0000f000ff2c7b82 */ /* 0x000e620000000a00 */
[----:B0-----:R-:W5:Y:S04]  /*2150*/  LDG.E.64 R24, desc[UR36][R12.64] ;  /* 0x000000240c187981 */ /* 0x001f68000c1e1b00 */
[----:B------:R-:W5:Y:S04]  /*2160*/  LDG.E.64 R38, desc[UR36][R12.64+0x8] ;  /* 0x000008240c267981 */ /* 0x000f68000c1e1b00 */
[----:B------:R-:W5:Y:S04]  /*2170*/  LDG.E.64 R20, desc[UR36][R12.64+0x10] ;  /* 0x000010240c147981 */ /* 0x000f68000c1e1b00 */
[----:B-1----:R-:W5:Y:S04]  /*2180*/  LDG.E.64 R22, desc[UR36][R44.64+0x8] ;  /* 0x000008242c167981 */ /* 0x002f68000c1e1b00 */
[----:B------:R-:W5:Y:S01]  /*2190*/  LDG.E.64 R12, desc[UR36][R44.64+0x10] ;  /* 0x000010242c0c7981 */ /* 0x000f62000c1e1b00 */
[----:B--2---:R-:W-:-:S04]  /*21a0*/  IMAD.WIDE R10, R11, 0x18, R8 ;  /* 0x000000180b0a7825 */ /* 0x004fc800078e0208 */
[--C-:B---3--:R-:W-:Y:S01]  /*21b0*/  IMAD.WIDE R34, R35, 0x18, R8.reuse ;  /* 0x0000001823227825 */ /* 0x108fe200078e0208 */
[----:B------:R-:W2:Y:S03]  /*21c0*/  LDG.E.64 R40, desc[UR36][R10.64] ;  /* 0x000000240a287981 */ /* 0x000ea6000c1e1b00 */
[----:B----4-:R-:W-:Y:S01]  /*21d0*/  IMAD.WIDE R8, R3, 0x18, R8 ;  /* 0x0000001803087825 */ /* 0x010fe200078e0208 */
[----:B------:R-:W3:Y:S04]  /*21e0*/  LDG.E.64 R42, desc[UR36][R34.64] ;  /* 0x00000024222a7981 */ /* 0x000ee8000c1e1b00 */
[----:B------:R-:W4:Y:S04]  /*21f0*/  LDG.E.64 R36, desc[UR36][R8.64] ;  /* 0x0000002408247981 */ /* 0x000f28000c1e1b00 */
[----:B------:R-:W4:Y:S04]  /*2200*/  LDG.E.64 R30, desc[UR36][R8.64+0x8] ;  /* 0x00000824081e7981 */ /* 0x000f28000c1e1b00 */
[----:B------:R-:W4:Y:S04]  /*2210*/  LDG.E.64 R32, desc[UR36][R10.64+0x8] ;  /* 0x000008240a207981 */ /* 0x000f28000c1e1b00 */
[----:B------:R-:W4:Y:S04]  /*2220*/  LDG.E.64 R14, desc[UR36][R34.64+0x8] ;  /* 0x00000824220e7981 */ /* 0x000f28000c1e1b00 */
[----:B------:R-:W4:Y:S04]  /*2230*/  LDG.E.64 R8, desc[UR36][R8.64+0x10] ;  /* 0x0000102408087981 */ /* 0x000f28000c1e1b00 */
[----:B------:R5:W4:Y:S04]  /*2240*/  LDG.E.64 R26, desc[UR36][R10.64+0x10] ;  /* 0x000010240a1a7981 */ /* 0x000b28000c1e1b00 */
[----:B------:R-:W4:Y:S01]  /*2250*/  LDG.E.64 R34, desc[UR36][R34.64+0x10] ;  /* 0x0000102422227981 */ /* 0x000f22000c1e1b00 */
[----:B-----5:R-:W-:Y:S01]  /*2260*/  DADD R10, -R24, R4 ;  /* 0x00000000180a7229 */ /* 0x020fe20000000104 */
[----:B------:R-:W-:Y:S01]  /*2270*/  IMAD.MOV.U32 R3, RZ, RZ, 0x4 ;  /* 0x00000004ff037424 */ /* 0x000fe200078e00ff */
[----:B--2---:R-:W-:-:S02]  /*2280*/  DADD R40, R40, -R24 ;  /* 0x0000000028287229 */ /* 0x004fc40000000818 */
[----:B---3--:R-:W-:Y:S02]  /*2290*/  DADD R42, R42, -R24 ;  /* 0x000000002a2a7229 */ /* 0x008fe40000000818 */
[----:B----4-:R-:W-:Y:S02]  /*22a0*/  DADD R30, -R38, R30 ;  /* 0x00000000261e7229 */ /* 0x010fe4000000011e */
[----:B------:R-:W-:Y:S02]  /*22b0*/  DADD R4, -R24, R36 ;  /* 0x0000000018047229 */ /* 0x000fe40000000124 */
[----:B------:R-:W-:Y:S02]  /*22c0*/  DADD R32, R32, -R38 ;  /* 0x0000000020207229 */ /* 0x000fe40000000826 */
[----:B------:R-:W-:Y:S02]  /*22d0*/  DADD R8, -R20, R8 ;  /* 0x0000000014087229 */ /* 0x000fe40000000108 */
[----:B------:R-:W-:-:S02]  /*22e0*/  DADD R14, R14, -R38 ;  /* 0x000000000e0e7229 */ /* 0x000fc40000000826 */
[----:B------:R-:W-:Y:S02]  /*22f0*/  DADD R38, R22, -R38 ;  /* 0x0000000016267229 */ /* 0x000fe40000000826 */
[----:B------:R-:W-:Y:S02]  /*2300*/  DMUL R24, R40, R30 ;  /* 0x0000001e28187228 */ /* 0x000fe40000000000 */
[--C-:B------:R-:W-:Y:S02]  /*2310*/  DADD R34, R34, -R20.reuse ;  /* 0x0000000022227229 */ /* 0x100fe40000000814 */
[----:B------:R-:W-:Y:S02]  /*2320*/  DMUL R22, R42, R8 ;  /* 0x000000082a167228 */ /* 0x000fe40000000000 */
[--C-:B------:R-:W-:Y:S02]  /*2330*/  DADD R26, R26, -R20.reuse ;  /* 0x000000001a1a7229 */ /* 0x100fe40000000814 */
[----:B------:R-:W-:-:S02]  /*2340*/  DADD R20, R12, -R20 ;  /* 0x000000000c147229 */ /* 0x000fc40000000814 */
[----:B------:R-:W-:Y:S02]  /*2350*/  DMUL R12, R40, R34 ;  /* 0x00000022280c7228 */ /* 0x000fe40000000000 */
[-C--:B------:R-:W-:Y:S02]  /*2360*/  DMUL R36, R14, R4.reuse ;  /* 0x000000040e247228 */ /* 0x080fe40000000000 */
[-C--:B------:R-:W-:Y:S02]  /*2370*/  DFMA R24, R32, R4.reuse, -R24 ;  /* 0x000000042018722b */ /* 0x080fe40000000818 */
[-C--:B------:R-:W-:Y:S02]  /*2380*/  DFMA R22, R34, R4.reuse, -R22 ;  /* 0x000000042216722b */ /* 0x080fe40000000816 */
[C---:B------:R-:W-:Y:S02]  /*2390*/  DMUL R4, R26.reuse, R4 ;  /* 0x000000041a047228 */ /* 0x040fe40000000000 */
[----:B------:R-:W-:-:S02]  /*23a0*/  DFMA R12, R26, R42, -R12 ;  /* 0x0000002a1a0c722b */ /* 0x000fc4000000080c */
[----:B------:R-:W-:Y:S02]  /*23b0*/  DFMA R36, R42, R30, -R36 ;  /* 0x0000001e2a24722b */ /* 0x000fe40000000824 */
[----:B------:R-:W-:Y:S02]  /*23c0*/  DMUL R44, R32, R42 ;  /* 0x0000002a202c7228 */ /* 0x000fe40000000000 */
[----:B------:R-:W-:Y:S02]  /*23d0*/  DMUL R42, R34, R30 ;  /* 0x0000001e222a7228 */ /* 0x000fe40000000000 */
[----:B------:R-:W-:Y:S02]  /*23e0*/  DFMA R4, R40, R8, -R4 ;  /* 0x000000082804722b */ /* 0x000fe40000000804 */
[----:B------:R-:W-:Y:S02]  /*23f0*/  DMUL R22, R38, R22 ;  /* 0x0000001626167228 */ /* 0x000fe40000000000 */
[----:B------:R-:W-:-:S02]  /*2400*/  DFMA R44, R40, R14, -R44 ;  /* 0x0000000e282c722b */ /* 0x000fc4000000082c */
[----:B------:R-:W-:Y:S02]  /*2410*/  DFMA R42, R14, R8, -R42 ;  /* 0x000000080e2a722b */ /* 0x000fe4000000082a */
[----:B------:R-:W-:Y:S02]  /*2420*/  DMUL R14, R26, R14 ;  /* 0x0000000e1a0e7228 */ /* 0x000fe40000000000 */
[----:B------:R-:W-:Y:S02]  /*2430*/  DMUL R8, R32, R8 ;  /* 0x0000000820087228 */ /* 0x000fe40000000000 */
[C---:B------:R-:W-:Y:S02]  /*2440*/  DMUL R4, R38.reuse, R4 ;  /* 0x0000000426047228 */ /* 0x040fe40000000000 */
[----:B------:R-:W-:Y:S02]  /*2450*/  DMUL R12, R38, R12 ;  /* 0x0000000c260c7228 */ /* 0x000fe40000000000 */
[----:B------:R-:W-:-:S02]  /*2460*/  DFMA R22, R20, R36, R22 ;  /* 0x000000241416722b */ /* 0x000fc40000000016 */
[----:B------:R-:W-:Y:S02]  /*2470*/  DFMA R14, R32, R34, -R14 ;  /* 0x00000022200e722b */ /* 0x000fe4000000080e */
[----:B------:R-:W-:Y:S02]  /*2480*/  DFMA R8, R26, R30, -R8 ;  /* 0x0000001e1a08722b */ /* 0x000fe40000000808 */
[C---:B------:R-:W-:Y:S02]  /*2490*/  DFMA R4, R20.reuse, R24, R4 ;  /* 0x000000181404722b */ /* 0x040fe40000000004 */
[----:B------:R-:W-:Y:S02]  /*24a0*/  DFMA R12, R20, R44, R12 ;  /* 0x0000002c140c722b */ /* 0x000fe4000000000c */
[----:B------:R-:W-:-:S04]  /*24b0*/  DFMA R22, R10, R42, R22 ;  /* 0x0000002a0a16722b */ /* 0x000fc80000000016 */
[C---:B------:R-:W-:Y:S02]  /*24c0*/  DFMA R4, R10.reuse, R8, R4 ;  /* 0x000000080a04722b */ /* 0x040fe40000000004 */
[----:B------:R-:W-:Y:S02]  /*24d0*/  DFMA R12, R10, R14, R12 ;  /* 0x0000000e0a0c722b */ /* 0x000fe4000000000c */
[----:B------:R-:W-:-:S04]  /*24e0*/  DSETP.GT.AND P0, PT, R22, 0.5, PT ;  /* 0x3fe000001600742a */ /* 0x000fc80003f04000 */
[----:B------:R-:W-:Y:S02]  /*24f0*/  DSETP.GT.AND P2, PT, R4, 0.5, PT ;  /* 0x3fe000000400742a */ /* 0x000fe40003f44000 */
[----:B------:R-:W-:-:S14]  /*2500*/  DSETP.GT.AND P1, PT, R12, 0.5, P0 ;  /* 0x3fe000000c00742a */ /* 0x000fdc0000724000 */
[----:B------:R-:W-:Y:S05]  /*2510*/  @P1 BRA P2, `(.L_x_28) ;  /* 0x0000000000b41947 */ /* 0x000fea0001000000 */
[----:B------:R-:W-:Y:S02]  /*2520*/  DSETP.GT.AND P1, PT, R12, 0.5, PT ;  /* 0x3fe000000c00742a */ /* 0x000fe40003f24000 */
[----:B------:R-:W-:Y:S02]  /*2530*/  DSETP.GT.AND P2, PT, R4, 0.5, PT ;  /* 0x3fe000000400742a */ /* 0x000fe40003f44000 */
[----:B------:R-:W-:Y:S02]  /*2540*/  DSETP.LT.AND P0, PT, R22, -0.5, !P0 ;  /* 0xbfe000001600742a */ /* 0x000fe40004701000 */
[----:B------:R-:W-:Y:S02]  /*2550*/  DSETP.LT.AND P1, PT, R12, -0.5, !P1 ;  /* 0xbfe000000c00742a */ /* 0x000fe40004f21000 */
[----:B------:R-:W-:-:S06]  /*2560*/  DSETP.LT.AND P2, PT, R4, -0.5, !P2 ;  /* 0xbfe000000400742a */ /* 0x000fcc0005741000 */
[----:B------:R-:W-:-:S13]  /*2570*/  PLOP3.LUT P3, PT, P2, P1, P0, 0x80, 0x0 ;  /* 0x000000000000781c */ /* 0x000fda0001763000 */
[----:B------:R-:W-:Y:S05]  /*2580*/  @P3 BRA `(.L_x_28) ;  /* 0x0000000000983947 */ /* 0x000fea0003800000 */
[----:B------:R-:W-:Y:S01]  /*2590*/  DSETP.MAX.AND P3, P4, R12, R22, PT ;  /* 0x000000160c00722a */ /* 0x000fe20003c6f000 */
[----:B------:R-:W-:Y:S01]  /*25a0*/  IMAD.MOV.U32 R0, RZ, RZ, R13 ;  /* 0x000000ffff007224 */ /* 0x000fe200078e000d */
[----:B------:R-:W-:Y:S01]  /*25b0*/  PLOP3.LUT P0, PT, P2, P1, P0, 0xfe, 0x0 ;  /* 0x000000000000781c */ /* 0x000fe20001703f06 */
[----:B------:R-:W-:Y:S02]  /*25c0*/  IMAD.MOV.U32 R9, RZ, RZ, R23 ;  /* 0x000000ffff097224 */ /* 0x000fe400078e0017 */
[----:B------:R-:W-:-:S03]  /*25d0*/  IMAD.MOV.U32 R3, RZ, RZ, R22 ;  /* 0x000000ffff037224 */ /* 0x000fc600078e0016 */
[----:B------:R-:W-:Y:S01]  /*25e0*/  FSEL R11, R0, R9, P3 ;  /* 0x00000009000b7208 */ /* 0x000fe20001800000 */
[----:B------:R-:W-:-:S05]  /*25f0*/  IMAD.MOV.U32 R0, RZ, RZ, R12 ;  /* 0x000000ffff007224 */ /* 0x000fca00078e000c */
[----:B------:R-:W-:Y:S02]  /*2600*/  @P4 LOP3.LUT R11, R9, 0x80000, RZ, 0xfc, !PT ;  /* 0x00080000090b4812 */ /* 0x000fe400078efcff */
[----:B------:R-:W-:Y:S01]  /*2610*/  SEL R8, R0, R3, P3 ;  /* 0x0000000300087207 */ /* 0x000fe20001800000 */
[----:B------:R-:W-:Y:S02]  /*2620*/  IMAD.MOV.U32 R0, RZ, RZ, R5 ;  /* 0x000000ffff007224 */ /* 0x000fe400078e0005 */
[----:B------:R-:W-:-:S04]  /*2630*/  IMAD.MOV.U32 R9, RZ, RZ, R11 ;  /* 0x000000ffff097224 */ /* 0x000fc800078e000b */
[----:B------:R-:W-:Y:S02]  /*2640*/  IMAD.MOV.U32 R3, RZ, RZ, R9 ;  /* 0x000000ffff037224 */ /* 0x000fe400078e0009 */
[----:B------:R-:W-:-:S06]  /*2650*/  DSETP.MAX.AND P3, P4, R4, R8, PT ;  /* 0x000000080400722a */ /* 0x000fcc0003c6f000 */
[----:B------:R-:W-:Y:S01]  /*2660*/  FSEL R11, R0, R3, P3 ;  /* 0x00000003000b7208 */ /* 0x000fe20001800000 */
[----:B------:R-:W-:-:S05]  /*2670*/  IMAD.MOV.U32 R0, RZ, RZ, R4 ;  /* 0x000000ffff007224 */ /* 0x000fca00078e0004 */
[----:B------:R-:W-:Y:S02]  /*2680*/  SEL R8, R0, R8, P3 ;  /* 0x0000000800087207 */ /* 0x000fe40001800000 */
[----:B------:R-:W-:Y:S01]  /*2690*/  @P4 LOP3.LUT R11, R3, 0x80000, RZ, 0xfc, !PT ;  /* 0x00080000030b4812 */ /* 0x000fe200078efcff */
[----:B------:R-:W-:-:S04]  /*26a0*/  IMAD.MOV.U32 R3, RZ, RZ, RZ ;  /* 0x000000ffff037224 */ /* 0x000fc800078e00ff */
[----:B------:R-:W-:-:S06]  /*26b0*/  IMAD.MOV.U32 R9, RZ, RZ, R11 ;  /* 0x000000ffff097224 */ /* 0x000fcc00078e000b */
[----:B------:R-:W-:-:S14]  /*26c0*/  DSETP.GT.AND P3, PT, R8, 0.5, PT ;  /* 0x3fe000000800742a */ /* 0x000fdc0003f64000 */
[----:B------:R-:W-:Y:S05]  /*26d0*/  @P0 BRA P3, `(.L_x_28) ;  /* 0x0000000000440947 */ /* 0x000fea0001800000 */
[----:B------:R-:W-:Y:S01]  /*26e0*/  DSETP.GEU.AND P2, PT, R12, -0.5, PT ;  /* 0xbfe000000c00742a */ /* 0x000fe20003f4e000 */
[----:B------:R-:W-:Y:S01]  /*26f0*/  IMAD.MOV.U32 R3, RZ, RZ, 0x2 ;  /* 0x00000002ff037424 */ /* 0x000fe200078e00ff */
[----:B------:R-:W-:Y:S02]  /*2700*/  DSETP.GEU.AND P1, PT, R22, -0.5, PT ;  /* 0xbfe000001600742a */ /* 0x000fe40003f2e000 */
[----:B------:R-:W-:Y:S02]  /*2710*/  DSETP.GEU.AND P0, PT, R4, -0.5, PT ;  /* 0xbfe000000400742a */ /* 0x000fe40003f0e000 */
[----:B------:R-:W-:Y:S02]  /*2720*/  DSETP.GT.OR P2, PT, R12, 0.5, !P2 ;  /* 0x3fe000000c00742a */ /* 0x000fe40005744400 */
[----:B------:R-:W-:Y:S02]  /*2730*/  DSETP.GT.OR P1, PT, R22, 0.5, !P1 ;  /* 0x3fe000001600742a */ /* 0x000fe40004f24400 */
[----:B------:R-:W-:-:S04]  /*2740*/  DSETP.GT.OR P0, PT, R4, 0.5, !P0 ;  /* 0x3fe000000400742a */ /* 0x000fc80004704400 */
[----:B------:R-:W-:Y:S02]  /*2750*/  PLOP3.LUT P3, PT, P2, P1, PT, 0xf8, 0x8f ;  /* 0x00000000008f781c */ /* 0x000fe40001763f70 */
[----:B------:R-:W-:-:S04]  /*2760*/  SEL R3, R3, 0xffffffff, P0 ;  /* 0xffffffff03037807 */ /* 0x000fc80000000000 */
[----:B------:R-:W-:-:S07]  /*2770*/  SEL R3, R3, 0x2, !P3 ;  /* 0x0000000203037807 */ /* 0x000fce0005800000 */
[----:B------:R-:W-:Y:S05]  /*2780*/  @!P3 BRA `(.L_x_28) ;  /* 0x000000000018b947 */ /* 0x000fea0003800000 */
[----:B------:R-:W-:Y:S01]  /*2790*/  PLOP3.LUT P1, PT, P2, P1, PT, 0x80, 0x8 ;  /* 0x000000000008781c */ /* 0x000fe20001723070 */
[----:B------:R-:W-:-:S03]  /*27a0*/  IMAD.MOV.U32 R3, RZ, RZ, 0x2 ;  /* 0x00000002ff037424 */ /* 0x000fc600078e00ff */
[----:B------:R-:W-:-:S13]  /*27b0*/  PLOP3.LUT P2, PT, P1, P0, PT, 0xf8, 0x8f ;  /* 0x00000000008f781c */ /* 0x000fda0000f41f70 */
[----:B------:R-:W-:-:S05]  /*27c0*/  @P2 IMAD.MOV.U32 R0, RZ, RZ, 0x3 ;  /* 0x00000003ff002424 */ /* 0x000fca00078e00ff */
[----:B------:R-:W-:-:S04]  /*27d0*/  @P2 SEL R0, R0, 0xffffffff, !P0 ;  /* 0xffffffff00002807 */ /* 0x000fc80004000000 */
[----:B------:R-:W-:-:S07]  /*27e0*/  @P2 SEL R3, R0, 0x3, P1 ;  /* 0x0000000300032807 */ /* 0x000fce0000800000 */
.L_x_28:
[----:B------:R0:W-:Y:S02]  /*27f0*/  STG.E desc[UR36][R6.64], R3 ;  /* 0x0000000306007986 */ /* 0x0001e4000c101924 */
.L_x_23:
[----:B------:R-:W-:-:S04]  /*2800*/  IMAD.WIDE.U32 R28, R16, 0x4, R28 ;  /* 0x00000004101c7825 */ /* 0x000fc800078e001c */
[----:B0-----:R-:W-:-:S05]  /*2810*/  IMAD.MOV.U32 R3, RZ, RZ, -0x1 ;  /* 0xffffffffff037424 */ /* 0x001fca00078e00ff */
[----:B------:R0:W-:Y:S02]  /*2820*/  STG.E desc[UR36][R28.64], R3 ;  /* 0x000000031c007986 */ /* 0x0001e4000c101924 */
.L_x_22:
[----:B------:R-:W-:Y:S05]  /*2830*/  BSYNC.RELIABLE B6 ;  /* 0x0000000000067941 */ /* 0x000fea0003800100 */
.L_x_4:
[----:B-1----:R-:W1:Y:S01]  /*2840*/  LDC.64 R4, c[0x0][0x3d0] ;  /* 0x0000f400ff047b82 */ /* 0x002e620000000a00 */
[----:B------:R-:W-:Y:S02]  /*2850*/  IMAD.MOV.U32 R17, RZ, RZ, RZ ;  /* 0x000000ffff117224 */ /* 0x000fe400078e00ff */
[----:B-1----:R-:W-:-:S05]  /*2860*/  IMAD.WIDE.U32 R4, R16, 0x4, R4 ;  /* 0x0000000410047825 */ /* 0x002fca00078e0004 */
[----:B------:R1:W-:Y:S02]  /*2870*/  STG.E desc[UR36][R4.64], RZ ;  /* 0x000000ff04007986 */ /* 0x0003e4000c101924 */
.L_x_26:
[----:B------:R-:W-:Y:S05]  /*2880*/  BSYNC.RECONVERGENT B7 ;  /* 0x0000000000077941 */ /* 0x000fea0003800200 */
.L_x_3:
[----:B------:R-:W-:Y:S01]  /*2890*/  MOV R0, 0x18 ;  /* 0x0000001800007802 */ /* 0x000fe20000000f00 */
[----:B------:R3:W-:Y:S01]  /*28a0*/  STL.64 [R1+0x60], R16 ;  /* 0x0000601001007387 */ /* 0x0007e20000100a00 */
[----:B------:R-:W1:Y:S01]  /*28b0*/  LDCU.64 UR4, c[0x4][0x10] ;  /* 0x01000200ff0477ac */ /* 0x000e620008000a00 */
[----:B------:R-:W-:Y:S01]  /*28c0*/  IMAD.MOV.U32 R6, RZ, RZ, R18 ;  /* 0x000000ffff067224 */ /* 0x000fe200078e0012 */
[----:B------:R3:W4:Y:S01]  /*28d0*/  LDC.64 R8, c[0x4][R0] ;  /* 0x0100000000087b82 */ /* 0x0007220000000a00 */
[----:B------:R-:W-:Y:S02]  /*28e0*/  IMAD.MOV.U32 R7, RZ, RZ, R2 ;  /* 0x000000ffff077224 */ /* 0x000fe400078e0002 */
[----:B-12---:R-:W-:Y:S02]  /*28f0*/  IMAD.U32 R4, RZ, RZ, UR4 ;  /* 0x00000004ff047e24 */ /* 0x006fe4000f8e00ff */
[----:B---3--:R-:W-:-:S07]  /*2900*/  IMAD.U32 R5, RZ, RZ, UR5 ;  /* 0x00000005ff057e24 */ /* 0x008fce000f8e00ff */
[----:B------:R-:W-:-:S07]  /*2910*/  LEPC R20, `(.L_x_29) ;  /* 0x000000001014794e */ /* 0x000fce0000000000 */
[----:B0---4-:R-:W-:Y:S05]  /*2920*/  CALL.ABS.NOINC R8 ;  /* 0x0000000008007343 */ /* 0x011fea0003c00000 */
.L_x_29:
[----:B------:R-:W-:Y:S05]  /*2930*/  EXIT ;  /* 0x000000000000794d */ /* 0x000fea0003800000 */
        .weak           $__internal_0_$__cuda_sm20_div_rn_f64_full
        .type           $__internal_0_$__cuda_sm20_div_rn_f64_full,@function
        .size           $__internal_0_$__cuda_sm20_div_rn_f64_full,(.L_x_36 - $__internal_0_$__cuda_sm20_div_rn_f64_full)
$__internal_0_$__cuda_sm20_div_rn_f64_full:
[C---:B------:R-:W-:Y:S01]  /*2940*/  FSETP.GEU.AND P0, PT, |R39|.reuse, 1.469367938527859385e-39, PT ;  /* 0x001000002700780b */ /* 0x040fe20003f0e200 */
[----:B------:R-:W-:Y:S01]  /*2950*/  IMAD.MOV.U32 R30, RZ, RZ, 0x1 ;  /* 0x00000001ff1e7424 */ /* 0x000fe200078e00ff */
[----:B------:R-:W-:Y:S01]  /*2960*/  LOP3.LUT R8, R39, 0x800fffff, RZ, 0xc0, !PT ;  /* 0x800fffff27087812 */ /* 0x000fe200078ec0ff */
[----:B------:R-:W-:Y:S02]  /*2970*/  IMAD.MOV.U32 R19, RZ, RZ, 0x1ca00000 ;  /* 0x1ca00000ff137424 */ /* 0x000fe400078e00ff */
[----:B------:R-:W-:Y:S01]  /*2980*/  IMAD.MOV.U32 R28, RZ, RZ, R36 ;  /* 0x000000ffff1c7224 */ /* 0x000fe200078e0024 */
[----:B------:R-:W-:Y:S01]  /*2990*/  LOP3.LUT R9, R8, 0x3ff00000, RZ, 0xfc, !PT ;  /* 0x3ff0000008097812 */ /* 0x000fe200078efcff */
[----:B------:R-:W-:-:S06]  /*29a0*/  IMAD.MOV.U32 R8, RZ, RZ, R38 ;  /* 0x000000ffff087224 */ /* 0x000fcc00078e0026 */
[----:B------:R-:W-:-:S06]  /*29b0*/  @!P0 DMUL R8, R38, 8.98846567431157953865e+307 ;  /* 0x7fe0000026088828 */ /* 0x000fcc0000000000 */
[----:B------:R-:W0:Y:S02]  /*29c0*/  MUFU.RCP64H R31, R9 ;  /* 0x00000009001f7308 */ /* 0x000e240000001800 */
[----:B0-----:R-:W-:-:S08]  /*29d0*/  DFMA R6, R30, -R8, 1 ;  /* 0x3ff000001e06742b */ /* 0x001fd00000000808 */
[----:B------:R-:W-:-:S08]  /*29e0*/  DFMA R6, R6, R6, R6 ;  /* 0x000000060606722b */ /* 0x000fd00000000006 */
[----:B------:R-:W-:Y:S01]  /*29f0*/  DFMA R30, R30, R6, R30 ;  /* 0x000000061e1e722b */ /* 0x000fe2000000001e */
[----:B------:R-:W-:Y:S02]  /*2a00*/  LOP3.LUT R6, R39, 0x7ff00000, RZ, 0xc0, !PT ;  /* 0x7ff0000027067812 */ /* 0x000fe400078ec0ff */
[----:B------:R-:W-:-:S04]  /*2a10*/  LOP3.LUT R7, R37, 0x7ff00000, RZ, 0xc0, !PT ;  /* 0x7ff0000025077812 */ /* 0x000fc800078ec0ff */
[----:B------:R-:W-:Y:S01]  /*2a20*/  ISETP.GE.U32.AND P1, PT, R7, R6, PT ;  /* 0x000000060700720c */ /* 0x000fe20003f26070 */
[C---:B------:R-:W-:Y:S01]  /*2a30*/  DFMA R32, R30.reuse, -R8, 1 ;  /* 0x3ff000001e20742b */ /* 0x040fe20000000808 */
[----:B------:R-:W-:Y:S02]  /*2a40*/  IMAD.MOV.U32 R17, RZ, RZ, R7 ;  /* 0x000000ffff117224 */ /* 0x000fe400078e0007 */
[----:B------:R-:W-:Y:S02]  /*2a50*/  SEL R29, R19, 0x63400000, !P1 ;  /* 0x63400000131d7807 */ /* 0x000fe40004800000 */
[----:B------:R-:W-:Y:S02]  /*2a60*/  FSETP.GEU.AND P1, PT, |R37|, 1.469367938527859385e-39, PT ;  /* 0x001000002500780b */ /* 0x000fe40003f2e200 */
[----:B------:R-:W-:Y:S01]  /*2a70*/  LOP3.LUT R29, R29, 0x800fffff, R37, 0xf8, !PT ;  /* 0x800fffff1d1d7812 */ /* 0x000fe200078ef825 */
[----:B------:R-:W-:-:S10]  /*2a80*/  DFMA R30, R30, R32, R30 ;  /* 0x000000201e1e722b */ /* 0x000fd4000000001e */
[----:B------:R-:W-:Y:S05]  /*2a90*/  @P1 BRA `(.L_x_30) ;  /* 0x0000000000201947 */ /* 0x000fea0003800000 */
[----:B------:R-:W-:-:S04]  /*2aa0*/  LOP3.LUT R32, R39, 0x7ff00000, RZ, 0xc0, !PT ;  /* 0x7ff0000027207812 */ /* 0x000fc800078ec0ff */
[----:B------:R-:W-:Y:S01]  /*2ab0*/  ISETP.GE.U32.AND P1, PT, R7, R32, PT ;  /* 0x000000200700720c */ /* 0x000fe20003f26070 */
[----:B------:R-:W-:-:S03]  /*2ac0*/  IMAD.MOV.U32 R32, RZ, RZ, RZ ;  /* 0x000000ffff207224 */ /* 0x000fc600078e00ff */
[----:B------:R-:W-:-:S04]  /*2ad0*/  SEL R17, R19, 0x63400000, !P1 ;  /* 0x6340000013117807 */ /* 0x000fc80004800000 */
[----:B------:R-:W-:-:S04]  /*2ae0*/  LOP3.LUT R17, R17, 0x80000000, R37, 0xf8, !PT ;  /* 0x8000000011117812 */ /* 0x000fc800078ef825 */
[----:B------:R-:W-:-:S06]  /*2af0*/  LOP3.LUT R33, R17, 0x100000, RZ, 0xfc, !PT ;  /* 0x0010000011217812 */ /* 0x000fcc00078efcff */
[----:B------:R-:W-:-:S10]  /*2b00*/  DFMA R28, R28, 2, -R32 ;  /* 0x400000001c1c782b */ /* 0x000fd40000000820 */
[----:B------:R-:W-:-:S07]  /*2b10*/  LOP3.LUT R17, R29, 0x7ff00000, RZ, 0xc0, !PT ;  /* 0x7ff000001d117812 */ /* 0x000fce00078ec0ff */
.L_x_30:
[----:B------:R-:W-:-:S08]  /*2b20*/  DMUL R32, R30, R28 ;  /* 0x0000001c1e207228 */ /* 0x000fd00000000000 */
[----:B------:R-:W-:-:S08]  /*2b30*/  DFMA R34, R32, -R8, R28 ;  /* 0x800000082022722b */ /* 0x000fd0000000001c */
[----:B------:R-:W-:Y:S01]  /*2b40*/  DFMA R34, R30, R34, R32 ;  /* 0x000000221e22722b */ /* 0x000fe20000000020 */
[----:B------:R-:W-:Y:S01]  /*2b50*/  IMAD.MOV.U32 R30, RZ, RZ, R6 ;  /* 0x000000ffff1e7224 */ /* 0x000fe200078e0006 */
[----:B------:R-:W-:Y:S01]  /*2b60*/  @!P0 LOP3.LUT R30, R9, 0x7ff00000, RZ, 0xc0, !PT ;  /* 0x7ff00000091e8812 */ /* 0x000fe200078ec0ff */
[----:B------:R-:W-:-:S04]  /*2b70*/  VIADD R6, R17, 0xffffffff ;  /* 0xffffffff11067836 */ /* 0x000fc80000000000 */
[----:B------:R-:W-:Y:S01]  /*2b80*/  VIADD R19, R30, 0xffffffff ;  /* 0xffffffff1e137836 */ /* 0x000fe20000000000 */
[----:B------:R-:W-:-:S04]  /*2b90*/  ISETP.GT.U32.AND P0, PT, R6, 0x7feffffe, PT ;  /* 0x7feffffe0600780c */ /* 0x000fc80003f04070 */
[----:B------:R-:W-:-:S13]  /*2ba0*/  ISETP.GT.U32.OR P0, PT, R19, 0x7feffffe, P0 ;  /* 0x7feffffe1300780c */ /* 0x000fda0000704470 */
[----:B------:R-:W-:Y:S05]  /*2bb0*/  @P0 BRA `(.L_x_31) ;  /* 0x0000000000700947 */ /* 0x000fea0003800000 */
[----:B------:R-:W-:Y:S01]  /*2bc0*/  LOP3.LUT R30, R39, 0x7ff00000, RZ, 0xc0, !PT ;  /* 0x7ff00000271e7812 */ /* 0x000fe200078ec0ff */
[----:B------:R-:W-:-:S03]  /*2bd0*/  IMAD.MOV.U32 R17, RZ, RZ, 0x1ca00000 ;  /* 0x1ca00000ff117424 */ /* 0x000fc600078e00ff */
[CC--:B------:R-:W-:Y:S02]  /*2be0*/  VIADDMNMX R6, R7.reuse, -R30.reuse, 0xb9600000, !PT ;  /* 0xb960000007067446 */ /* 0x0c0fe4000780091e */
[----:B------:R-:W-:Y:S01]  /*2bf0*/  ISETP.GE.U32.AND P0, PT, R7, R30, PT ;  /* 0x0000001e0700720c */ /* 0x000fe20003f06070 */
[----:B------:R-:W-:Y:S01]  /*2c00*/  IMAD.MOV.U32 R30, RZ, RZ, RZ ;  /* 0x000000ffff1e7224 */ /* 0x000fe200078e00ff */
[----:B------:R-:W-:Y:S02]  /*2c10*/  VIMNMX R6, PT, PT, R6, 0x46a00000, PT ;  /* 0x46a0000006067848 */ /* 0x000fe40003fe0100 */
[----:B------:R-:W-:-:S05]  /*2c20*/  SEL R17, R17, 0x63400000, !P0 ;  /* 0x6340000011117807 */ /* 0x000fca0004000000 */
[----:B------:R-:W-:-:S04]  /*2c30*/  IMAD.IADD R17, R6, 0x1, -R17 ;  /* 0x0000000106117824 */ /* 0x000fc800078e0a11 */
[----:B------:R-:W-:-:S06]  /*2c40*/  VIADD R31, R17, 0x7fe00000 ;  /* 0x7fe00000111f7836 */ /* 0x000fcc0000000000 */
[----:B------:R-:W-:-:S10]  /*2c50*/  DMUL R6, R34, R30 ;  /* 0x0000001e22067228 */ /* 0x000fd40000000000 */
[----:B------:R-:W-:-:S13]  /*2c60*/  FSETP.GTU.AND P0, PT, |R7|, 1.469367938527859385e-39, PT ;  /* 0x001000000700780b */ /* 0x000fda0003f0c200 */
[----:B------:R-:W-:Y:S05]  /*2c70*/  @P0 BRA `(.L_x_32) ;  /* 0x0000000000940947 */ /* 0x000fea0003800000 */
[----:B------:R-:W-:Y:S01]  /*2c80*/  DFMA R8, R34, -R8, R28 ;  /* 0x800000082208722b */ /* 0x000fe2000000001c */
[----:B------:R-:W-:-:S09]  /*2c90*/  IMAD.MOV.U32 R30, RZ, RZ, RZ ;  /* 0x000000ffff1e7224 */ /* 0x000fd200078e00ff */
[C---:B------:R-:W-:Y:S02]  /*2ca0*/  FSETP.NEU.AND P0, PT, R9.reuse, RZ, PT ;  /* 0x000000ff0900720b */ /* 0x040fe40003f0d000 */
[----:B------:R-:W-:-:S04]  /*2cb0*/  LOP3.LUT R19, R9, 0x80000000, R39, 0x48, !PT ;  /* 0x8000000009137812 */ /* 0x000fc800078e4827 */
[----:B------:R-:W-:-:S07]  /*2cc0*/  LOP3.LUT R31, R19, R31, RZ, 0xfc, !PT ;  /* 0x0000001f131f7212 */ /* 0x000fce00078efcff */
[----:B------:R-:W-:Y:S05]  /*2cd0*/  @!P0 BRA `(.L_x_32) ;  /* 0x00000000007c8947 */ /* 0x000fea0003800000 */
[----:B------:R-:W-:Y:S01]  /*2ce0*/  IMAD.MOV R9, RZ, RZ, -R17 ;  /* 0x000000ffff097224 */ /* 0x000fe200078e0a11 */
[----:B------:R-:W-:Y:S01]  /*2cf0*/  DMUL.RP R30, R34, R30 ;  /* 0x0000001e221e7228 */ /* 0x000fe20000008000 */
[----:B------:R-:W-:Y:S01]  /*2d00*/  IMAD.MOV.U32 R8, RZ, RZ, RZ ;  /* 0x000000ffff087224 */ /* 0x000fe200078e00ff */
[----:B------:R-:W-:-:S05]  /*2d10*/  IADD3 R17, PT, PT, -R17, -0x43300000, RZ ;  /* 0xbcd0000011117810 */ /* 0x000fca0007ffe1ff */
[----:B------:R-:W-:-:S03]  /*2d20*/  DFMA R8, R6, -R8, R34 ;  /* 0x800000080608722b */ /* 0x000fc60000000022 */
[----:B------:R-:W-:-:S07]  /*2d30*/  LOP3.LUT R19, R31, R19, RZ, 0x3c, !PT ;  /* 0x000000131f137212 */ /* 0x000fce00078e3cff */
[----:B------:R-:W-:-:S04]  /*2d40*/  FSETP.NEU.AND P0, PT, |R9|, R17, PT ;  /* 0x000000110900720b */ /* 0x000fc80003f0d200 */
[----:B------:R-:W-:Y:S02]  /*2d50*/  FSEL R6, R30, R6, !P0 ;  /* 0x000000061e067208 */ /* 0x000fe40004000000 */
[----:B------:R-:W-:Y:S01]  /*2d60*/  FSEL R7, R19, R7, !P0 ;  /* 0x0000000713077208 */ /* 0x000fe20004000000 */
[----:B------:R-:W-:Y:S06]  /*2d70*/  BRA `(.L_x_32) ;  /* 0x0000000000547947 */ /* 0x000fec0003800000 */
.L_x_31:
[----:B------:R-:W-:-:S14]  /*2d80*/  DSETP.NAN.AND P0, PT, R36, R36, PT ;  /* 0x000000242400722a */ /* 0x000fdc0003f08000 */
[----:B------:R-:W-:Y:S05]  /*2d90*/  @P0 BRA `(.L_x_33) ;  /* 0x0000000000440947 */ /* 0x000fea0003800000 */
[----:B------:R-:W-:-:S14]  /*2da0*/  DSETP.NAN.AND P0, PT, R38, R38, PT ;  /* 0x000000262600722a */ /* 0x000fdc0003f08000 */
[----:B------:R-:W-:Y:S05]  /*2db0*/  @P0 BRA `(.L_x_34) ;  /* 0x0000000000300947 */ /* 0x000fea0003800000 */
[----:B------:R-:W-:Y:S01]  /*2dc0*/  ISETP.NE.AND P0, PT, R17, R30, PT ;  /* 0x0000001e1100720c */ /* 0x000fe20003f05270 */
[----:B------:R-:W-:Y:S02]  /*2dd0*/  IMAD.MOV.U32 R6, RZ, RZ, 0x0 ;  /* 0x00000000ff067424 */ /* 0x000fe400078e00ff */
[----:B------:R-:W-:-:S10]  /*2de0*/  IMAD.MOV.U32 R7, RZ, RZ, -0x80000 ;  /* 0xfff80000ff077424 */ /* 0x000fd400078e00ff */
[----:B------:R-:W-:Y:S05]  /*2df0*/  @!P0 BRA `(.L_x_32) ;  /* 0x0000000000348947 */ /* 0x000fea0003800000 */
[----:B------:R-:W-:Y:S02]  /*2e00*/  ISETP.NE.AND P0, PT, R17, 0x7ff00000, PT ;  /* 0x7ff000001100780c */ /* 0x000fe40003f05270 */
[----:B------:R-:W-:Y:S02]  /*2e10*/  LOP3.LUT R7, R37, 0x80000000, R39, 0x48, !PT ;  /* 0x8000000025077812 */ /* 0x000fe400078e4827 */
[----:B------:R-:W-:-:S13]  /*2e20*/  ISETP.EQ.OR P0, PT, R30, RZ, !P0 ;  /* 0x000000ff1e00720c */ /* 0x000fda0004702670 */
[----:B------:R-:W-:Y:S01]  /*2e30*/  @P0 LOP3.LUT R8, R7, 0x7ff00000, RZ, 0xfc, !PT ;  /* 0x7ff0000007080812 */ /* 0x000fe200078efcff */
[----:B------:R-:W-:Y:S02]  /*2e40*/  @!P0 IMAD.MOV.U32 R6, RZ, RZ, RZ ;  /* 0x000000ffff068224 */ /* 0x000fe400078e00ff */
[----:B------:R-:W-:Y:S02]  /*2e50*/  @P0 IMAD.MOV.U32 R6, RZ, RZ, RZ ;  /* 0x000000ffff060224 */ /* 0x000fe400078e00ff */
[----:B------:R-:W-:Y:S01]  /*2e60*/  @P0 IMAD.MOV.U32 R7, RZ, RZ, R8 ;  /* 0x000000ffff070224 */ /* 0x000fe200078e0008 */
[----:B------:R-:W-:Y:S06]  /*2e70*/  BRA `(.L_x_32) ;  /* 0x0000000000147947 */ /* 0x000fec0003800000 */
.L_x_34:
[----:B------:R-:W-:Y:S01]  /*2e80*/  LOP3.LUT R7, R39, 0x80000, RZ, 0xfc, !PT ;  /* 0x0008000027077812 */ /* 0x000fe200078efcff */
[----:B------:R-:W-:Y:S01]  /*2e90*/  IMAD.MOV.U32 R6, RZ, RZ, R38 ;  /* 0x000000ffff067224 */ /* 0x000fe200078e0026 */
[----:B------:R-:W-:Y:S06]  /*2ea0*/  BRA `(.L_x_32) ;  /* 0x0000000000087947 */ /* 0x000fec0003800000 */
.L_x_33:
[----:B------:R-:W-:Y:S01]  /*2eb0*/  LOP3.LUT R7, R37, 0x80000, RZ, 0xfc, !PT ;  /* 0x0008000025077812 */ /* 0x000fe200078efcff */
[----:B------:R-:W-:-:S07]  /*2ec0*/  IMAD.MOV.U32 R6, RZ, RZ, R36 ;  /* 0x000000ffff067224 */ /* 0x000fce00078e0024 */
.L_x_32:
[----:B------:R-:W-:Y:S02]  /*2ed0*/  IMAD.MOV.U32 R8, RZ, RZ, R6 ;  /* 0x000000ffff087224 */ /* 0x000fe400078e0006 */
[----:B------:R-:W-:Y:S02]  /*2ee0*/  IMAD.MOV.U32 R9, RZ, RZ, R7 ;  /* 0x000000ffff097224 */ /* 0x000fe400078e0007 */
[----:B------:R-:W-:Y:S02]  /*2ef0*/  IMAD.MOV.U32 R6, RZ, RZ, R0 ;  /* 0x000000ffff067224 */ /* 0x000fe400078e0000 */
[----:B------:R-:W-:-:S04]  /*2f00*/  IMAD.MOV.U32 R7, RZ, RZ, 0x0 ;  /* 0x00000000ff077424 */ /* 0x000fc800078e00ff */
[----:B------:R-:W-:Y:S05]  /*2f10*/  RET.REL.NODEC R6 `(_Z10check_eachPA3_dS0_iS0_iPA3_iS0_S0_S0_S2_Pi) ;  /* 0xffffffd006387950 */ /* 0x000fea0003c3ffff */
.L_x_35:
        /* <DEDUP_REMOVED lines=14> */
.L_x_36:


//--------------------- .nv.global.init           --------------------------
	.section	.nv.global.init,"aw",@progbits
.nv.global.init:
	.type		$str,@object
	.size		$str,($str$1 - $str)
$str:
        /*0000*/ 	.byte	0x44, 0x65, 0x67, 0x65, 0x6e, 0x65, 0x72, 0x61, 0x74, 0x65, 0x20, 0x72, 0x61, 0x79, 0x0a, 0x00
	.type		$str$1,@object
	.size		$str$1,($str$2 - $str$1)
$str$1:
        /*0010*/ 	.byte	0x63, 0x72, 0x6f, 0x73, 0x73, 0x69, 0x6e, 0x67, 0x73, 0x20, 0x3d, 0x20, 0x25, 0x64, 0x0a, 0x00
	.type		$str$2,@object
	.size		$str$2,(.L_2 - $str$2)
$str$2:
        /*0020*/ 	.byte	0x63, 0x68, 0x65, 0x63, 0x6b, 0x20, 0x69, 0x66, 0x20, 0x65, 0x76, 0x65, 0x72, 0x79, 0x20, 0x70
        /*0030*/ 	.byte	0x6f, 0x69, 0x6e, 0x74, 0x20, 0x69, 0x73, 0x20, 0x63, 0x68, 0x65, 0x63, 0x6b, 0x20, 0x69, 0x20
        /*0040*/ 	.byte	0x2d, 0x3e, 0x20, 0x25, 0x64, 0x2c, 0x20, 0x6f, 0x75, 0x74, 0x20, 0x2d, 0x3e, 0x20, 0x25, 0x64
        /*0050*/ 	.byte	0x20, 0x0a, 0x00
.L_2:


//--------------------- .nv.shared.reserved.0     --------------------------
	.section	.nv.shared.reserved.0,"aw",@nobits
	.weak		__nv_reservedSMEM_offset_0_alias
	.size		__nv_reservedSMEM_offset_0_alias, 0, 64
	.other		__nv_reservedSMEM_offset_0_alias,@"STO_CUDA_RESERVED_SHARED STV_DEFAULT"
__nv_reservedSMEM_offset_0_alias:
	.zero		0
	.zero		64


//--------------------- .nv.shared._Z10check_eachPA3_dS0_iS0_iPA3_iS0_S0_S0_S2_Pi --------------------------
	.section	.nv.shared._Z10check_eachPA3_dS0_iS0_iPA3_iS0_S0_S0_S2_Pi,"aw",@nobits
	.sectionflags	@""
.nv.shared._Z10check_eachPA3_dS0_iS0_iPA3_iS0_S0_S0_S2_Pi:
	.zero		1025


//--------------------- .nv.constant0._Z3calPA3_dS0_S0_i --------------------------
	.section	.nv.constant0._Z3calPA3_dS0_S0_i,"a",@progbits
	.sectionflags	@""
	.align	4
.nv.constant0._Z3calPA3_dS0_S0_i:
	.zero		924


//--------------------- .nv.constant0._Z10check_eachPA3_dS0_iS0_iPA3_iS0_S0_S0_S2_Pi --------------------------
	.section	.nv.constant0._Z10check_eachPA3_dS0_iS0_iPA3_iS0_S0_S0_S2_Pi,"a",@progbits
	.sectionflags	@""
	.align	4
.nv.constant0._Z10check_eachPA3_dS0_iS0_iPA3_iS0_S0_S0_S2_Pi:
	.zero		984


//--------------------- SYMBOLS --------------------------

	.type		.nv.reservedSmem.offset0,@object
	.size		.nv.reservedSmem.offset0,0x4
	.type		.nv.reservedSmem.cap,@object
	.size		.nv.reservedSmem.cap,0x4
	.type		vprintf,@function
